// auto-generated by cutlass_sweep.gemm — config: {"arch": "sm_100", "cluster_m": 2, "cluster_n": 1, "dtype": "fp16", "dtype_b": "fp16", "layout": "nt", "stages": 2, "tile_k": 64, "tile_m": 128, "tile_n": 128}
#include "cutlass/cutlass.h"
#include "cutlass/gemm/collective/collective_builder.hpp"
#include "cutlass/gemm/device/gemm_universal_adapter.h"
#include "cutlass/gemm/kernel/gemm_universal.hpp"
#include "cutlass/epilogue/collective/collective_builder.hpp"

using ElemA = cutlass::half_t;
using ElemB = cutlass::half_t;
using ElemCD = cutlass::half_t;
using Acc  = float;
using TileShape    = cute::Shape<cute::_128, cute::_128, cute::_64>;
using ClusterShape = cute::Shape<cute::_2, cute::_1, cute::_1>;

using CollectiveEpilogue = typename cutlass::epilogue::collective::CollectiveBuilder<
    cutlass::arch::Sm100, cutlass::arch::OpClassTensorOp,
    TileShape, ClusterShape,
    cutlass::epilogue::collective::EpilogueTileAuto,
    Acc, Acc,
    ElemCD, cutlass::layout::RowMajor, 128 / cutlass::sizeof_bits<ElemCD>::value,
    ElemCD, cutlass::layout::RowMajor, 128 / cutlass::sizeof_bits<ElemCD>::value,
    cutlass::epilogue::collective::EpilogueScheduleAuto
  >::CollectiveOp;

using CollectiveMainloop = typename cutlass::gemm::collective::CollectiveBuilder<
    cutlass::arch::Sm100, cutlass::arch::OpClassTensorOp,
    ElemA, cutlass::layout::RowMajor, 128 / cutlass::sizeof_bits<ElemA>::value,
    ElemB, cutlass::layout::ColumnMajor, 128 / cutlass::sizeof_bits<ElemB>::value,
    Acc,
    TileShape, ClusterShape,
    cutlass::gemm::collective::StageCount<2>,
    cutlass::gemm::collective::KernelScheduleAuto
  >::CollectiveOp;

using GemmKernel = cutlass::gemm::kernel::GemmUniversal<
    cute::Shape<int,int,int,int>,
    CollectiveMainloop,
    CollectiveEpilogue
>;
using Gemm = cutlass::gemm::device::GemmUniversalAdapter<GemmKernel>;

// Force the device kernel symbol into the cubin without needing a host main.
auto* _anchor = &cutlass::device_kernel<GemmKernel>;


// ===== COMPILED SASS (sm_100a) =====

	.target	sm_100a

	.elftype	@"ET_EXEC"


//--------------------- .note.nv.tkinfo           --------------------------
	.section	.note.nv.tkinfo,"",@"SHT_NOTE"
	.sectionflags	@"SHF_NOTE_NV_TKINFO"
	.tkinfo
        /*0018*/ 	.word	0x00000002
        /*0030*/ 	.string	""
        /*0030*/ 	.string	"ptxas"
        /*0030*/ 	.string	"Cuda compilation tools, release 13.0, V13.0.88"
        /*0030*/ 	.string	"Build cuda_13.0.r13.0/compiler.36424714_0"
        /*0030*/ 	.string	"-arch sm_100a -m 64 "



//--------------------- .note.nv.cuinfo           --------------------------
	.section	.note.nv.cuinfo,"",@"SHT_NOTE"
	.sectionflags	@"SHF_NOTE_NV_CUINFO"
        /*0018*/ 	.short	0x0002
        /*001a*/ 	.short	0x0064
        /*001c*/ 	.short	0x0082
	.zero		2


//--------------------- .nv.info                  --------------------------
	.section	.nv.info,"",@"SHT_CUDA_INFO"
	.align	4


	//----- nvinfo : EIATTR_REGCOUNT
	.align		4
        /*0000*/ 	.byte	0x04, 0x2f
        /*0002*/ 	.short	(.L_19 - .L_18)
	.align		4
.L_18:
        /*0004*/ 	.word	index@(_ZN7cutlass13device_kernelINS_4gemm6kernel13GemmUniversalIN4cute5tupleIJiiiiEEENS1_10collective13CollectiveMmaINS1_35MainloopSm100TmaUmmaWarpSpecializedILi2ELi2ELi4ENS5_IJNS4_1CILi2EEENSA_ILi1EEESC_EEEEENS5_IJNSA_ILi128EEESF_NSA_ILi64EEEEEENS_6half_tENS5_IJlSC_lEEESI_SJ_NS4_8TiledMMAINS4_8MMA_AtomIJNS4_26SM100_MMA_F16BF16_2x1SM_SSISI_SI_fLi128ELi128ELNS4_4UMMA5MajorE0ELSO_0ELNSN_7ScaleInE0ELSP_0EEEEEENS4_6LayoutINS5_IJSC_SC_SC_EEENS5_IJNSA_ILi0EEESU_SU_EEEEENS5_IJNS4_10UnderscoreESX_SX_EEEEENS4_18SM100_TMA_2SM_LOADENS4_14ComposedLayoutINS4_7SwizzleILi3ELi4ELi3EEENS4_18smem_ptr_flag_bitsILi16EEENSS_INS5_IJNSA_ILi8EEESG_EEENS5_IJSG_SC_EEEEEEEvNS4_8identityES10_S1A_vS1B_EENS_8epilogue10collective18CollectiveEpilogueINS1D_23Sm100TmaWarpSpecializedILi4ELi2ELi16ELb1ELb0EEEJNS5_IJSG_SF_SG_EEENS5_IJNSS_ISG_SC_EENSS_INS5_IJNSA_ILi16EEESB_EEENS5_IJSC_SG_EEEEEEEESI_SJ_SI_SJ_NS1D_6fusion15FusionCallbacksIS1H_NS1P_17LinearCombinationISI_fSI_fLNS_15FloatRoundStyleE2EEES1I_S1O_JEEENS4_5SM1004TMEM4LOAD26SM100_TMEM_LOAD_32dp32b16xENS4_13SM90_TMA_LOADENS11_INS12_ILi1ELi4ELi3EEES15_NSS_INS5_IJS16_S1K_EEENS5_IJS1K_SC_EEEEEEENS4_39AutoVectorizingCopyWithAssumedAlignmentILi128EEENS4_14SM90_TMA_STOREES24_S26_S26_EEEvvEEEEvNT_6ParamsE)
        /*0008*/ 	.word	0x0000005b


	//----- nvinfo : EIATTR_FRAME_SIZE
	.align		4
.L_19:
        /*000c*/ 	.byte	0x04, 0x11
        /*000e*/ 	.short	(.L_21 - .L_20)
	.align		4
.L_20:
        /*0010*/ 	.word	index@($__internal_2_$__cuda_sm10x_tcgen05_guardrail_trap_unallocated_columns_being_dealloced)
        /*0014*/ 	.word	0x00000000


	//----- nvinfo : EIATTR_FRAME_SIZE
	.align		4
.L_21:
        /*0018*/ 	.byte	0x04, 0x11
        /*001a*/ 	.short	(.L_23 - .L_22)
	.align		4
.L_22:
        /*001c*/ 	.word	index@($__internal_1_$__cuda_sm10x_tcgen05_guardrail_trap_phase_invalid_during_alloc)
        /*0020*/ 	.word	0x00000000


	//----- nvinfo : EIATTR_FRAME_SIZE
	.align		4
.L_23:
        /*0024*/ 	.byte	0x04, 0x11
        /*0026*/ 	.short	(.L_25 - .L_24)
	.align		4
.L_24:
        /*0028*/ 	.word	index@($__internal_0_$__cuda_sm10x_tcgen05_guardrail_trap_col_being_dealloced_not_returned_by_alloc)
        /*002c*/ 	.word	0x00000000


	//----- nvinfo : EIATTR_FRAME_SIZE
	.align		4
.L_25:
        /*0030*/ 	.byte	0x04, 0x11
        /*0032*/ 	.short	(.L_27 - .L_26)
	.align		4
.L_26:
        /*0034*/ 	.word	index@(_ZN7cutlass13device_kernelINS_4gemm6kernel13GemmUniversalIN4cute5tupleIJiiiiEEENS1_10collective13CollectiveMmaINS1_35MainloopSm100TmaUmmaWarpSpecializedILi2ELi2ELi4ENS5_IJNS4_1CILi2EEENSA_ILi1EEESC_EEEEENS5_IJNSA_ILi128EEESF_NSA_ILi64EEEEEENS_6half_tENS5_IJlSC_lEEESI_SJ_NS4_8TiledMMAINS4_8MMA_AtomIJNS4_26SM100_MMA_F16BF16_2x1SM_SSISI_SI_fLi128ELi128ELNS4_4UMMA5MajorE0ELSO_0ELNSN_7ScaleInE0ELSP_0EEEEEENS4_6LayoutINS5_IJSC_SC_SC_EEENS5_IJNSA_ILi0EEESU_SU_EEEEENS5_IJNS4_10UnderscoreESX_SX_EEEEENS4_18SM100_TMA_2SM_LOADENS4_14ComposedLayoutINS4_7SwizzleILi3ELi4ELi3EEENS4_18smem_ptr_flag_bitsILi16EEENSS_INS5_IJNSA_ILi8EEESG_EEENS5_IJSG_SC_EEEEEEEvNS4_8identityES10_S1A_vS1B_EENS_8epilogue10collective18CollectiveEpilogueINS1D_23Sm100TmaWarpSpecializedILi4ELi2ELi16ELb1ELb0EEEJNS5_IJSG_SF_SG_EEENS5_IJNSS_ISG_SC_EENSS_INS5_IJNSA_ILi16EEESB_EEENS5_IJSC_SG_EEEEEEEESI_SJ_SI_SJ_NS1D_6fusion15FusionCallbacksIS1H_NS1P_17LinearCombinationISI_fSI_fLNS_15FloatRoundStyleE2EEES1I_S1O_JEEENS4_5SM1004TMEM4LOAD26SM100_TMEM_LOAD_32dp32b16xENS4_13SM90_TMA_LOADENS11_INS12_ILi1ELi4ELi3EEES15_NSS_INS5_IJS16_S1K_EEENS5_IJS1K_SC_EEEEEEENS4_39AutoVectorizingCopyWithAssumedAlignmentILi128EEENS4_14SM90_TMA_STOREES24_S26_S26_EEEvvEEEEvNT_6ParamsE)
        /*0038*/ 	.word	0x00000000


	//----- nvinfo : EIATTR_MIN_STACK_SIZE
	.align		4
.L_27:
        /*003c*/ 	.byte	0x04, 0x12
        /*003e*/ 	.short	(.L_29 - .L_28)
	.align		4
.L_28:
        /*0040*/ 	.word	index@(_ZN7cutlass13device_kernelINS_4gemm6kernel13GemmUniversalIN4cute5tupleIJiiiiEEENS1_10collective13CollectiveMmaINS1_35MainloopSm100TmaUmmaWarpSpecializedILi2ELi2ELi4ENS5_IJNS4_1CILi2EEENSA_ILi1EEESC_EEEEENS5_IJNSA_ILi128EEESF_NSA_ILi64EEEEEENS_6half_tENS5_IJlSC_lEEESI_SJ_NS4_8TiledMMAINS4_8MMA_AtomIJNS4_26SM100_MMA_F16BF16_2x1SM_SSISI_SI_fLi128ELi128ELNS4_4UMMA5MajorE0ELSO_0ELNSN_7ScaleInE0ELSP_0EEEEEENS4_6LayoutINS5_IJSC_SC_SC_EEENS5_IJNSA_ILi0EEESU_SU_EEEEENS5_IJNS4_10UnderscoreESX_SX_EEEEENS4_18SM100_TMA_2SM_LOADENS4_14ComposedLayoutINS4_7SwizzleILi3ELi4ELi3EEENS4_18smem_ptr_flag_bitsILi16EEENSS_INS5_IJNSA_ILi8EEESG_EEENS5_IJSG_SC_EEEEEEEvNS4_8identityES10_S1A_vS1B_EENS_8epilogue10collective18CollectiveEpilogueINS1D_23Sm100TmaWarpSpecializedILi4ELi2ELi16ELb1ELb0EEEJNS5_IJSG_SF_SG_EEENS5_IJNSS_ISG_SC_EENSS_INS5_IJNSA_ILi16EEESB_EEENS5_IJSC_SG_EEEEEEEESI_SJ_SI_SJ_NS1D_6fusion15FusionCallbacksIS1H_NS1P_17LinearCombinationISI_fSI_fLNS_15FloatRoundStyleE2EEES1I_S1O_JEEENS4_5SM1004TMEM4LOAD26SM100_TMEM_LOAD_32dp32b16xENS4_13SM90_TMA_LOADENS11_INS12_ILi1ELi4ELi3EEES15_NSS_INS5_IJS16_S1K_EEENS5_IJS1K_SC_EEEEEEENS4_39AutoVectorizingCopyWithAssumedAlignmentILi128EEENS4_14SM90_TMA_STOREES24_S26_S26_EEEvvEEEEvNT_6ParamsE)
        /*0044*/ 	.word	0x00000000
.L_29:


//--------------------- .nv.compat                --------------------------
	.section	.nv.compat,"",@"SHT_CUDA_COMPAT_INFO"
	.align	4
        /*0000*/ 	.byte	0x02, 0x09, 0x01, 0x00, 0x02, 0x02, 0x02, 0x00, 0x02, 0x05, 0x05, 0x00, 0x03, 0x07, 0x01, 0x01
        /*0010*/ 	.byte	0x02, 0x03, 0x01, 0x00, 0x02, 0x06, 0x01, 0x00, 0x04, 0x0b, 0x08, 0x00, 0x09, 0x00, 0x00, 0x00
        /*0020*/ 	.byte	0x00, 0x00, 0x00, 0x00


//--------------------- .nv.info._ZN7cutlass13device_kernelINS_4gemm6kernel13GemmUniversalIN4cute5tupleIJiiiiEEENS1_10collective13CollectiveMmaINS1_35MainloopSm100TmaUmmaWarpSpecializedILi2ELi2ELi4ENS5_IJNS4_1CILi2EEENSA_ILi1EEESC_EEEEENS5_IJNSA_ILi128EEESF_NSA_ILi64EEEEEENS_6half_tENS5_IJlSC_lEEESI_SJ_NS4_8TiledMMAINS4_8MMA_AtomIJNS4_26SM100_MMA_F16BF16_2x1SM_SSISI_SI_fLi128ELi128ELNS4_4UMMA5MajorE0ELSO_0ELNSN_7ScaleInE0ELSP_0EEEEEENS4_6LayoutINS5_IJSC_SC_SC_EEENS5_IJNSA_ILi0EEESU_SU_EEEEENS5_IJNS4_10UnderscoreESX_SX_EEEEENS4_18SM100_TMA_2SM_LOADENS4_14ComposedLayoutINS4_7SwizzleILi3ELi4ELi3EEENS4_18smem_ptr_flag_bitsILi16EEENSS_INS5_IJNSA_ILi8EEESG_EEENS5_IJSG_SC_EEEEEEEvNS4_8identityES10_S1A_vS1B_EENS_8epilogue10collective18CollectiveEpilogueINS1D_23Sm100TmaWarpSpecializedILi4ELi2ELi16ELb1ELb0EEEJNS5_IJSG_SF_SG_EEENS5_IJNSS_ISG_SC_EENSS_INS5_IJNSA_ILi16EEESB_EEENS5_IJSC_SG_EEEEEEEESI_SJ_SI_SJ_NS1D_6fusion15FusionCallbacksIS1H_NS1P_17LinearCombinationISI_fSI_fLNS_15FloatRoundStyleE2EEES1I_S1O_JEEENS4_5SM1004TMEM4LOAD26SM100_TMEM_LOAD_32dp32b16xENS4_13SM90_TMA_LOADENS11_INS12_ILi1ELi4ELi3EEES15_NSS_INS5_IJS16_S1K_EEENS5_IJS1K_SC_EEEEEEENS4_39AutoVectorizingCopyWithAssumedAlignmentILi128EEENS4_14SM90_TMA_STOREES24_S26_S26_EEEvvEEEEvNT_6ParamsE --------------------------
	.section	.nv.info._ZN7cutlass13device_kernelINS_4gemm6kernel13GemmUniversalIN4cute5tupleIJiiiiEEENS1_10collective13CollectiveMmaINS1_35MainloopSm100TmaUmmaWarpSpecializedILi2ELi2ELi4ENS5_IJNS4_1CILi2EEENSA_ILi1EEESC_EEEEENS5_IJNSA_ILi128EEESF_NSA_ILi64EEEEEENS_6half_tENS5_IJlSC_lEEESI_SJ_NS4_8TiledMMAINS4_8MMA_AtomIJNS4_26SM100_MMA_F16BF16_2x1SM_SSISI_SI_fLi128ELi128ELNS4_4UMMA5MajorE0ELSO_0ELNSN_7ScaleInE0ELSP_0EEEEEENS4_6LayoutINS5_IJSC_SC_SC_EEENS5_IJNSA_ILi0EEESU_SU_EEEEENS5_IJNS4_10UnderscoreESX_SX_EEEEENS4_18SM100_TMA_2SM_LOADENS4_14ComposedLayoutINS4_7SwizzleILi3ELi4ELi3EEENS4_18smem_ptr_flag_bitsILi16EEENSS_INS5_IJNSA_ILi8EEESG_EEENS5_IJSG_SC_EEEEEEEvNS4_8identityES10_S1A_vS1B_EENS_8epilogue10collective18CollectiveEpilogueINS1D_23Sm100TmaWarpSpecializedILi4ELi2ELi16ELb1ELb0EEEJNS5_IJSG_SF_SG_EEENS5_IJNSS_ISG_SC_EENSS_INS5_IJNSA_ILi16EEESB_EEENS5_IJSC_SG_EEEEEEEESI_SJ_SI_SJ_NS1D_6fusion15FusionCallbacksIS1H_NS1P_17LinearCombinationISI_fSI_fLNS_15FloatRoundStyleE2EEES1I_S1O_JEEENS4_5SM1004TMEM4LOAD26SM100_TMEM_LOAD_32dp32b16xENS4_13SM90_TMA_LOADENS11_INS12_ILi1ELi4ELi3EEES15_NSS_INS5_IJS16_S1K_EEENS5_IJS1K_SC_EEEEEEENS4_39AutoVectorizingCopyWithAssumedAlignmentILi128EEENS4_14SM90_TMA_STOREES24_S26_S26_EEEvvEEEEvNT_6ParamsE,"",@"SHT_CUDA_INFO"
	.sectionflags	@""
	.align	4


	//----- nvinfo : EIATTR_CUDA_API_VERSION
	.align		4
        /*0000*/ 	.byte	0x04, 0x37
        /*0002*/ 	.short	(.L_31 - .L_30)
.L_30:
        /*0004*/ 	.word	0x00000082


	//----- nvinfo : EIATTR_KPARAM_INFO
	.align		4
.L_31:
        /*0008*/ 	.byte	0x04, 0x17
        /*000a*/ 	.short	(.L_33 - .L_32)
.L_32:
        /*000c*/ 	.word	0x00000000
        /*0010*/ 	.short	0x0000
        /*0012*/ 	.short	0x0000
        /*0014*/ 	.byte	0x00, 0xf0, 0x01, 0x20


	//----- nvinfo : EIATTR_AT_ENTRY_FRAGMENTS
	.align		4
.L_33:
        /*0018*/ 	.byte	0x04, 0x4f
        /*001a*/ 	.short	(.L_35 - .L_34)


	//   ....[0]....
.L_34:
        /*001c*/ 	.word	0x00000007


	//----- nvinfo : EIATTR_RESERVED_SMEM_USED
	.align		4
.L_35:
        /*0020*/ 	.byte	0x01, 0x41
	.zero		2


	//----- nvinfo : EIATTR_SPARSE_MMA_MASK
	.align		4
        /*0024*/ 	.byte	0x03, 0x50
        /*0026*/ 	.short	0x0000


	//----- nvinfo : EIATTR_TCGEN05_2CTA_USED
	.align		4
        /*0028*/ 	.byte	0x01, 0x52
	.zero		2


	//----- nvinfo : EIATTR_MAXREG_COUNT
	.align		4
        /*002c*/ 	.byte	0x03, 0x1b
        /*002e*/ 	.short	0x00ff


	//----- nvinfo : EIATTR_NUM_BARRIERS
	.align		4
        /*0030*/ 	.byte	0x02, 0x4c
        /*0032*/ 	.byte	0x07
	.zero		1


	//----- nvinfo : EIATTR_EXTERNS
	.align		4
        /*0034*/ 	.byte	0x04, 0x0f
        /*0036*/ 	.short	(.L_37 - .L_36)


	//   ....[0]....
	.align		4
.L_36:
        /*0038*/ 	.word	index@(__assertfail)


	//----- nvinfo : EIATTR_MERCURY_ISA_VERSION
	.align		4
.L_37:
        /*003c*/ 	.byte	0x03, 0x5f
        /*003e*/ 	.short	0x0101


	//----- nvinfo : EIATTR_INT_WARP_WIDE_INSTR_OFFSETS
	.align		4
        /*0040*/ 	.byte	0x04, 0x31
        /*0042*/ 	.short	(.L_39 - .L_38)


	//   ....[0]....
.L_38:
        /*0044*/ 	.word	0x00000cd0


	//   ....[1]....
        /*0048*/ 	.word	0x00000d70


	//   ....[2]....
        /*004c*/ 	.word	0x000020a0


	//   ....[3]....
        /*0050*/ 	.word	0x00003e60


	//   ....[4]....
        /*0054*/ 	.word	0x00003e80


	//   ....[5]....
        /*0058*/ 	.word	0x00003eb0


	//   ....[6]....
        /*005c*/ 	.word	0x000047f0


	//   ....[7]....
        /*0060*/ 	.word	0x00004810


	//   ....[8]....
        /*0064*/ 	.word	0x00004900


	//   ....[9]....
        /*0068*/ 	.word	0x000049c0


	//   ....[10]....
        /*006c*/ 	.word	0x000049e0


	//   ....[11]....
        /*0070*/ 	.word	0x00004ad0


	//   ....[12]....
        /*0074*/ 	.word	0x00004ba0


	//   ....[13]....
        /*0078*/ 	.word	0x00004bc0


	//   ....[14]....
        /*007c*/ 	.word	0x00004cf0


	//   ....[15]....
        /*0080*/ 	.word	0x00004e70


	//   ....[16]....
        /*0084*/ 	.word	0x00004e80


	//   ....[17]....
        /*0088*/ 	.word	0x00005010


	//----- nvinfo : EIATTR_COOP_GROUP_MASK_REGIDS
	.align		4
.L_39:
        /*008c*/ 	.byte	0x04, 0x29
        /*008e*/ 	.short	(.L_41 - .L_40)


	//   ....[0]....
.L_40:
        /*0090*/ 	.word	0xffffffff


	//   ....[1]....
        /*0094*/ 	.word	0xffffffff


	//   ....[2]....
        /*0098*/ 	.word	0xffffffff


	//   ....[3]....
        /*009c*/ 	.word	0xffffffff


	//   ....[4]....
        /*00a0*/ 	.word	0xffffffff


	//   ....[5]....
        /*00a4*/ 	.word	0xffffffff


	//   ....[6]....
        /*00a8*/ 	.word	0xffffffff


	//   ....[7]....
        /*00ac*/ 	.word	0xffffffff


	//   ....[8]....
        /*00b0*/ 	.word	0xffffffff


	//   ....[9]....
        /*00b4*/ 	.word	0xffffffff


	//   ....[10]....
        /*00b8*/ 	.word	0xffffffff


	//   ....[11]....
        /*00bc*/ 	.word	0xffffffff


	//   ....[12]....
        /*00c0*/ 	.word	0xffffffff


	//   ....[13]....
        /*00c4*/ 	.word	0xffffffff


	//----- nvinfo : EIATTR_COOP_GROUP_INSTR_OFFSETS
	.align		4
.L_41:
        /*00c8*/ 	.byte	0x04, 0x28
        /*00ca*/ 	.short	(.L_43 - .L_42)


	//   ....[0]....
.L_42:
        /*00cc*/ 	.word	0x000000c0


	//   ....[1]....
        /*00d0*/ 	.word	0x00000500


	//   ....[2]....
        /*00d4*/ 	.word	0x00000640


	//   ....[3]....
        /*00d8*/ 	.word	0x000007d0


	//   ....[4]....
        /*00dc*/ 	.word	0x000008c0


	//   ....[5]....
        /*00e0*/ 	.word	0x00000a20


	//   ....[6]....
        /*00e4*/ 	.word	0x00000bb0


	//   ....[7]....
        /*00e8*/ 	.word	0x00000df0


	//   ....[8]....
        /*00ec*/ 	.word	0x00001f80


	//   ....[9]....
        /*00f0*/ 	.word	0x00002c40


	//   ....[10]....
        /*00f4*/ 	.word	0x00003110


	//   ....[11]....
        /*00f8*/ 	.word	0x00003140


	//   ....[12]....
        /*00fc*/ 	.word	0x00003d60


	//   ....[13]....
        /*0100*/ 	.word	0x00003f70


	//----- nvinfo : EIATTR_VRC_CTA_INIT_COUNT
	.align		4
.L_43:
        /*0104*/ 	.byte	0x02, 0x4a
        /*0106*/ 	.byte	0x80
	.zero		1


	//----- nvinfo : EIATTR_SYSCALL_OFFSETS
	.align		4
        /*0108*/ 	.byte	0x04, 0x46
        /*010a*/ 	.short	(.L_45 - .L_44)


	//   ....[0]....
.L_44:
        /*010c*/ 	.word	0x00005ad0


	//   ....[1]....
        /*0110*/ 	.word	0x00005bc0


	//   ....[2]....
        /*0114*/ 	.word	0x00006300


	//   ....[3]....
        /*0118*/ 	.word	0x00006c20


	//   ....[4]....
        /*011c*/ 	.word	0x000074e0


	//   ....[5]....
        /*0120*/ 	.word	0x00007da0


	//----- nvinfo : EIATTR_MBARRIER_INSTR_OFFSETS
	.align		4
.L_45:
        /*0124*/ 	.byte	0x04, 0x39
        /*0126*/ 	.short	(.L_47 - .L_46)


	//   ....[0]....
.L_46:
        /*0128*/ 	.word	0x000005f0
        /*012c*/ 	.word	0x000000ff
        /*0130*/ 	.word	0x00000000
        /*0134*/ 	.short	0x0100
        /*0136*/ 	.byte	0x08
	.zero		1


	//   ....[1]....
        /*0138*/ 	.word	0x00000600
        /*013c*/ 	.word	0x000000ff
        /*0140*/ 	.word	0x00000010
        /*0144*/ 	.short	0x0100
        /*0146*/ 	.byte	0x08
	.zero		1


	//   ....[2]....
        /*0148*/ 	.word	0x00000610
        /*014c*/ 	.word	0x000000ff
        /*0150*/ 	.word	0x00000008
        /*0154*/ 	.short	0x0100
        /*0156*/ 	.byte	0x08
	.zero		1


	//   ....[3]....
        /*0158*/ 	.word	0x00000620
        /*015c*/ 	.word	0x000000ff
        /*0160*/ 	.word	0x00000018
        /*0164*/ 	.short	0x0100
        /*0166*/ 	.byte	0x08
	.zero		1


	//   ....[4]....
        /*0168*/ 	.word	0x00000740
        /*016c*/ 	.word	0x000000ff
        /*0170*/ 	.word	0x00000020
        /*0174*/ 	.short	0x0100
        /*0176*/ 	.byte	0x09
	.zero		1


	//   ....[5]....
        /*0178*/ 	.word	0x00000750
        /*017c*/ 	.word	0x000000ff
        /*0180*/ 	.word	0x00000040
        /*0184*/ 	.short	0x0100
        /*0186*/ 	.byte	0x09
	.zero		1


	//   ....[6]....
        /*0188*/ 	.word	0x00000760
        /*018c*/ 	.word	0x000000ff
        /*0190*/ 	.word	0x00000028
        /*0194*/ 	.short	0x0100
        /*0196*/ 	.byte	0x09
	.zero		1


	//   ....[7]....
        /*0198*/ 	.word	0x00000770
        /*019c*/ 	.word	0x000000ff
        /*01a0*/ 	.word	0x00000048
        /*01a4*/ 	.short	0x0100
        /*01a6*/ 	.byte	0x09
	.zero		1


	//   ....[8]....
        /*01a8*/ 	.word	0x00000780
        /*01ac*/ 	.word	0x000000ff
        /*01b0*/ 	.word	0x00000030
        /*01b4*/ 	.short	0x0100
        /*01b6*/ 	.byte	0x09
	.zero		1


	//   ....[9]....
        /*01b8*/ 	.word	0x00000790
        /*01bc*/ 	.word	0x000000ff
        /*01c0*/ 	.word	0x00000050
        /*01c4*/ 	.short	0x0100
        /*01c6*/ 	.byte	0x09
	.zero		1


	//   ....[10]....
        /*01c8*/ 	.word	0x000007a0
        /*01cc*/ 	.word	0x000000ff
        /*01d0*/ 	.word	0x00000038
        /*01d4*/ 	.short	0x0100
        /*01d6*/ 	.byte	0x09
	.zero		1


	//   ....[11]....
        /*01d8*/ 	.word	0x000007b0
        /*01dc*/ 	.word	0x000000ff
        /*01e0*/ 	.word	0x00000058
        /*01e4*/ 	.short	0x0100
        /*01e6*/ 	.byte	0x09
	.zero		1


	//   ....[12]....
        /*01e8*/ 	.word	0x00000890
        /*01ec*/ 	.word	0x000000ff
        /*01f0*/ 	.word	0x00000060
        /*01f4*/ 	.short	0x0100
        /*01f6*/ 	.byte	0x08
	.zero		1


	//   ....[13]....
        /*01f8*/ 	.word	0x000008a0
        /*01fc*/ 	.word	0x000000ff
        /*0200*/ 	.word	0x00000068
        /*0204*/ 	.short	0x0100
        /*0206*/ 	.byte	0x08
	.zero		1


	//   ....[14]....
        /*0208*/ 	.word	0x000009d0
        /*020c*/ 	.word	0x000000ff
        /*0210*/ 	.word	0x00000070
        /*0214*/ 	.short	0x0100
        /*0216*/ 	.byte	0x08
	.zero		1


	//   ....[15]....
        /*0218*/ 	.word	0x000009e0
        /*021c*/ 	.word	0x000000ff
        /*0220*/ 	.word	0x00000080
        /*0224*/ 	.short	0x0100
        /*0226*/ 	.byte	0x08
	.zero		1


	//   ....[16]....
        /*0228*/ 	.word	0x000009f0
        /*022c*/ 	.word	0x000000ff
        /*0230*/ 	.word	0x00000078
        /*0234*/ 	.short	0x0100
        /*0236*/ 	.byte	0x08
	.zero		1


	//   ....[17]....
        /*0238*/ 	.word	0x00000a00
        /*023c*/ 	.word	0x000000ff
        /*0240*/ 	.word	0x00000088
        /*0244*/ 	.short	0x0100
        /*0246*/ 	.byte	0x08
	.zero		1


	//   ....[18]....
        /*0248*/ 	.word	0x00000b20
        /*024c*/ 	.word	0x000000ff
        /*0250*/ 	.word	0x00000090
        /*0254*/ 	.short	0x0100
        /*0256*/ 	.byte	0x09
	.zero		1


	//   ....[19]....
        /*0258*/ 	.word	0x00000b30
        /*025c*/ 	.word	0x000000ff
        /*0260*/ 	.word	0x000000b0
        /*0264*/ 	.short	0x0100
        /*0266*/ 	.byte	0x09
	.zero		1


	//   ....[20]....
        /*0268*/ 	.word	0x00000b40
        /*026c*/ 	.word	0x000000ff
        /*0270*/ 	.word	0x00000098
        /*0274*/ 	.short	0x0100
        /*0276*/ 	.byte	0x09
	.zero		1


	//   ....[21]....
        /*0278*/ 	.word	0x00000b50
        /*027c*/ 	.word	0x000000ff
        /*0280*/ 	.word	0x000000b8
        /*0284*/ 	.short	0x0100
        /*0286*/ 	.byte	0x09
	.zero		1


	//   ....[22]....
        /*0288*/ 	.word	0x00000b60
        /*028c*/ 	.word	0x000000ff
        /*0290*/ 	.word	0x000000a0
        /*0294*/ 	.short	0x0100
        /*0296*/ 	.byte	0x09
	.zero		1


	//   ....[23]....
        /*0298*/ 	.word	0x00000b70
        /*029c*/ 	.word	0x000000ff
        /*02a0*/ 	.word	0x000000c0
        /*02a4*/ 	.short	0x0100
        /*02a6*/ 	.byte	0x09
	.zero		1


	//   ....[24]....
        /*02a8*/ 	.word	0x00000b80
        /*02ac*/ 	.word	0x000000ff
        /*02b0*/ 	.word	0x000000a8
        /*02b4*/ 	.short	0x0100
        /*02b6*/ 	.byte	0x09
	.zero		1


	//   ....[25]....
        /*02b8*/ 	.word	0x00000b90
        /*02bc*/ 	.word	0x000000ff
        /*02c0*/ 	.word	0x000000c8
        /*02c4*/ 	.short	0x0100
        /*02c6*/ 	.byte	0x09
	.zero		1


	//   ....[26]....
        /*02c8*/ 	.word	0x00000c80
        /*02cc*/ 	.word	0x000000ff
        /*02d0*/ 	.word	0x000000d0
        /*02d4*/ 	.short	0x0100
        /*02d6*/ 	.byte	0x08
	.zero		1


	//   ....[27]....
        /*02d8*/ 	.word	0x00000c90
        /*02dc*/ 	.word	0x000000ff
        /*02e0*/ 	.word	0x000000e0
        /*02e4*/ 	.short	0x0100
        /*02e6*/ 	.byte	0x08
	.zero		1


	//   ....[28]....
        /*02e8*/ 	.word	0x00000ca0
        /*02ec*/ 	.word	0x000000ff
        /*02f0*/ 	.word	0x000000d8
        /*02f4*/ 	.short	0x0100
        /*02f6*/ 	.byte	0x08
	.zero		1


	//   ....[29]....
        /*02f8*/ 	.word	0x00000cb0
        /*02fc*/ 	.word	0x000000ff
        /*0300*/ 	.word	0x000000e8
        /*0304*/ 	.short	0x0100
        /*0306*/ 	.byte	0x08
	.zero		1


	//   ....[30]....
        /*0308*/ 	.word	0x00000da0
        /*030c*/ 	.word	0x000000ff
        /*0310*/ 	.word	0x000000f0
        /*0314*/ 	.short	0x0100
        /*0316*/ 	.byte	0x07
	.zero		1


	//   ....[31]....
        /*0318*/ 	.word	0x000017b0
        /*031c*/ 	.word	0x00000003
        /*0320*/ 	.word	0x000000e0
        /*0324*/ 	.short	0x010a
        /*0326*/ 	.byte	0xff
	.zero		1


	//   ....[32]....
        /*0328*/ 	.word	0x000017e0
        /*032c*/ 	.word	0x00000003
        /*0330*/ 	.word	0x000000d0
        /*0334*/ 	.short	0x0101
        /*0336*/ 	.byte	0xff
	.zero		1


	//   ....[33]....
        /*0338*/ 	.word	0x000018e0
        /*033c*/ 	.word	0x000000ff
        /*0340*/ 	.word	0x00000010
        /*0344*/ 	.short	0x010a
        /*0346*/ 	.byte	0x08
	.zero		1


	//   ....[34]....
        /*0348*/ 	.word	0x000019a0
        /*034c*/ 	.word	0x000000ff
        /*0350*/ 	.word	0x00000010
        /*0354*/ 	.short	0x010a
        /*0356*/ 	.byte	0x21
	.zero		1


	//   ....[35]....
        /*0358*/ 	.word	0x00001b60
        /*035c*/ 	.word	0x000000ff
        /*0360*/ 	.word	0x00000010
        /*0364*/ 	.short	0x010a
        /*0366*/ 	.byte	0x08
	.zero		1


	//   ....[36]....
        /*0368*/ 	.word	0x00001c40
        /*036c*/ 	.word	0x000000ff
        /*0370*/ 	.word	0x00000068
        /*0374*/ 	.short	0x0101
        /*0376*/ 	.byte	0x06
	.zero		1


	//   ....[37]....
        /*0378*/ 	.word	0x00001c60
        /*037c*/ 	.word	0x000000ff
        /*0380*/ 	.word	0x00000010
        /*0384*/ 	.short	0x010a
        /*0386*/ 	.byte	0x08
	.zero		1


	//   ....[38]....
        /*0388*/ 	.word	0x00001ce0
        /*038c*/ 	.word	0x000000ff
        /*0390*/ 	.word	0x00000010
        /*0394*/ 	.short	0x010a
        /*0396*/ 	.byte	0x11
	.zero		1


	//   ....[39]....
        /*0398*/ 	.word	0x00001e70
        /*039c*/ 	.word	0x000000ff
        /*03a0*/ 	.word	0x00000010
        /*03a4*/ 	.short	0x010a
        /*03a6*/ 	.byte	0x08
	.zero		1


	//   ....[40]....
        /*03a8*/ 	.word	0x00001fb0
        /*03ac*/ 	.word	0x00000002
        /*03b0*/ 	.word	0x00000070
        /*03b4*/ 	.short	0x010a
        /*03b6*/ 	.byte	0xff
	.zero		1


	//   ....[41]....
        /*03b8*/ 	.word	0x00002070
        /*03bc*/ 	.word	0x00000002
        /*03c0*/ 	.word	0x00000000
        /*03c4*/ 	.short	0x0101
        /*03c6*/ 	.byte	0xff
	.zero		1


	//   ....[42]....
        /*03c8*/ 	.word	0x000025d0
        /*03cc*/ 	.word	0x000000ff
        /*03d0*/ 	.word	0x00000000
        /*03d4*/ 	.short	0x010a
        /*03d6*/ 	.byte	0x04
	.zero		1


	//   ....[43]....
        /*03d8*/ 	.word	0x00002670
        /*03dc*/ 	.word	0x00000000
        /*03e0*/ 	.word	0x00000000
        /*03e4*/ 	.short	0x010a
        /*03e6*/ 	.byte	0xff
	.zero		1


	//   ....[44]....
        /*03e8*/ 	.word	0x000027a0
        /*03ec*/ 	.word	0x00000000
        /*03f0*/ 	.word	0x000000d0
        /*03f4*/ 	.short	0x010a
        /*03f6*/ 	.byte	0xff
	.zero		1


	//   ....[45]....
        /*03f8*/ 	.word	0x00002810
        /*03fc*/ 	.word	0x00000004
        /*0400*/ 	.word	0x00000000
        /*0404*/ 	.short	0x0101
        /*0406*/ 	.byte	0xff
	.zero		1


	//   ....[46]....
        /*0408*/ 	.word	0x00002830
        /*040c*/ 	.word	0x000000ff
        /*0410*/ 	.word	0x00000080
        /*0414*/ 	.short	0x010a
        /*0416*/ 	.byte	0x05
	.zero		1


	//   ....[47]....
        /*0418*/ 	.word	0x00002950
        /*041c*/ 	.word	0x00000000
        /*0420*/ 	.word	0x00000070
        /*0424*/ 	.short	0x010a
        /*0426*/ 	.byte	0xff
	.zero		1


	//   ....[48]....
        /*0428*/ 	.word	0x00002a50
        /*042c*/ 	.word	0x00000000
        /*0430*/ 	.word	0x00000000
        /*0434*/ 	.short	0x0101
        /*0436*/ 	.byte	0xff
	.zero		1


	//   ....[49]....
        /*0438*/ 	.word	0x00002ae0
        /*043c*/ 	.word	0x000000ff
        /*0440*/ 	.word	0x00000080
        /*0444*/ 	.short	0x0106
        /*0446*/ 	.byte	0x05
	.zero		1


	//   ....[50]....
        /*0448*/ 	.word	0x00002b00
        /*044c*/ 	.word	0x000000ff
        /*0450*/ 	.word	0x00000080
        /*0454*/ 	.short	0x010a
        /*0456*/ 	.byte	0x05
	.zero		1


	//   ....[51]....
        /*0458*/ 	.word	0x00002b90
        /*045c*/ 	.word	0x000000ff
        /*0460*/ 	.word	0x00000080
        /*0464*/ 	.short	0x0106
        /*0466*/ 	.byte	0x04
	.zero		1


	//   ....[52]....
        /*0468*/ 	.word	0x00002bd0
        /*046c*/ 	.word	0x00000000
        /*0470*/ 	.word	0x00000080
        /*0474*/ 	.short	0x010a
        /*0476*/ 	.byte	0xff
	.zero		1


	//   ....[53]....
        /*0478*/ 	.word	0x00002e10
        /*047c*/ 	.word	0x000000ff
        /*0480*/ 	.word	0x00000008
        /*0484*/ 	.short	0x010a
        /*0486*/ 	.byte	0x06
	.zero		1


	//   ....[54]....
        /*0488*/ 	.word	0x00002e30
        /*048c*/ 	.word	0x000000ff
        /*0490*/ 	.word	0x00000008
        /*0494*/ 	.short	0x010a
        /*0496*/ 	.byte	0x06
	.zero		1


	//   ....[55]....
        /*0498*/ 	.word	0x00002fc0
        /*049c*/ 	.word	0x000000ff
        /*04a0*/ 	.word	0x00000008
        /*04a4*/ 	.short	0x010a
        /*04a6*/ 	.byte	0x06
	.zero		1


	//   ....[56]....
        /*04a8*/ 	.word	0x00002fe0
        /*04ac*/ 	.word	0x000000ff
        /*04b0*/ 	.word	0x00000008
        /*04b4*/ 	.short	0x010a
        /*04b6*/ 	.byte	0x06
	.zero		1


	//   ....[57]....
        /*04b8*/ 	.word	0x000030a0
        /*04bc*/ 	.word	0x000000ff
        /*04c0*/ 	.word	0x00000000
        /*04c4*/ 	.short	0x0101
        /*04c6*/ 	.byte	0x07
	.zero		1


	//   ....[58]....
        /*04c8*/ 	.word	0x000033e0
        /*04cc*/ 	.word	0x00000000
        /*04d0*/ 	.word	0x00000070
        /*04d4*/ 	.short	0x010a
        /*04d6*/ 	.byte	0xff
	.zero		1


	//   ....[59]....
        /*04d8*/ 	.word	0x000034a0
        /*04dc*/ 	.word	0x00000000
        /*04e0*/ 	.word	0x00000000
        /*04e4*/ 	.short	0x0101
        /*04e6*/ 	.byte	0xff
	.zero		1


	//   ....[60]....
        /*04e8*/ 	.word	0x00003560
        /*04ec*/ 	.word	0x000000ff
        /*04f0*/ 	.word	0x00000000
        /*04f4*/ 	.short	0x010a
        /*04f6*/ 	.byte	0x08
	.zero		1


	//   ....[61]....
        /*04f8*/ 	.word	0x00003570
        /*04fc*/ 	.word	0x000000ff
        /*0500*/ 	.word	0x000000b0
        /*0504*/ 	.short	0x010a
        /*0506*/ 	.byte	0x09
	.zero		1


	//   ....[62]....
        /*0508*/ 	.word	0x00003620
        /*050c*/ 	.word	0x000000ff
        /*0510*/ 	.word	0x00000000
        /*0514*/ 	.short	0x010a
        /*0516*/ 	.byte	0x08
	.zero		1


	//   ....[63]....
        /*0518*/ 	.word	0x00003750
        /*051c*/ 	.word	0x000000ff
        /*0520*/ 	.word	0x00000000
        /*0524*/ 	.short	0x010a
        /*0526*/ 	.byte	0x1e
	.zero		1


	//   ....[64]....
        /*0528*/ 	.word	0x00003a50
        /*052c*/ 	.word	0x000000ff
        /*0530*/ 	.word	0x00000000
        /*0534*/ 	.short	0x010a
        /*0536*/ 	.byte	0x08
	.zero		1


	//   ....[65]....
        /*0538*/ 	.word	0x00003ae0
        /*053c*/ 	.word	0x000000ff
        /*0540*/ 	.word	0x00000000
        /*0544*/ 	.short	0x010a
        /*0546*/ 	.byte	0x08
	.zero		1


	//   ....[66]....
        /*0548*/ 	.word	0x00003b70
        /*054c*/ 	.word	0x000000ff
        /*0550*/ 	.word	0x00000000
        /*0554*/ 	.short	0x010a
        /*0556*/ 	.byte	0x08
	.zero		1


	//   ....[67]....
        /*0558*/ 	.word	0x00003c10
        /*055c*/ 	.word	0x00000000
        /*0560*/ 	.word	0x00000000
        /*0564*/ 	.short	0x010a
        /*0566*/ 	.byte	0xff
	.zero		1


	//   ....[68]....
        /*0568*/ 	.word	0x00003c50
        /*056c*/ 	.word	0x00000000
        /*0570*/ 	.word	0x00000000
        /*0574*/ 	.short	0x010a
        /*0576*/ 	.byte	0xff
	.zero		1


	//   ....[69]....
        /*0578*/ 	.word	0x00003cc0
        /*057c*/ 	.word	0x000000ff
        /*0580*/ 	.word	0x00000000
        /*0584*/ 	.short	0x0101
        /*0586*/ 	.byte	0x05
	.zero		1


	//   ....[70]....
        /*0588*/ 	.word	0x00003d00
        /*058c*/ 	.word	0x000000ff
        /*0590*/ 	.word	0x000000f0
        /*0594*/ 	.short	0x010a
        /*0596*/ 	.byte	0x07
	.zero		1


	//   ....[71]....
        /*0598*/ 	.word	0x00003d50
        /*059c*/ 	.word	0x000000ff
        /*05a0*/ 	.word	0x00000000
        /*05a4*/ 	.short	0x0101
        /*05a6*/ 	.byte	0x05
	.zero		1


	//   ....[72]....
        /*05a8*/ 	.word	0x000041a0
        /*05ac*/ 	.word	0x00000000
        /*05b0*/ 	.word	0x00000070
        /*05b4*/ 	.short	0x010a
        /*05b6*/ 	.byte	0xff
	.zero		1


	//   ....[73]....
        /*05b8*/ 	.word	0x00004260
        /*05bc*/ 	.word	0x00000000
        /*05c0*/ 	.word	0x00000000
        /*05c4*/ 	.short	0x0101
        /*05c6*/ 	.byte	0xff
	.zero		1


	//   ....[74]....
        /*05c8*/ 	.word	0x00004580
        /*05cc*/ 	.word	0x000000ff
        /*05d0*/ 	.word	0x00000068
        /*05d4*/ 	.short	0x010a
        /*05d6*/ 	.byte	0x07
	.zero		1


	//   ....[75]....
        /*05d8*/ 	.word	0x00004770
        /*05dc*/ 	.word	0x000000ff
        /*05e0*/ 	.word	0x00000040
        /*05e4*/ 	.short	0x010a
        /*05e6*/ 	.byte	0x07
	.zero		1


	//   ....[76]....
        /*05e8*/ 	.word	0x00004960
        /*05ec*/ 	.word	0x000000ff
        /*05f0*/ 	.word	0x00000020
        /*05f4*/ 	.short	0x010b
        /*05f6*/ 	.byte	0x07
	.zero		1


	//   ....[77]....
        /*05f8*/ 	.word	0x00004970
        /*05fc*/ 	.word	0x000000ff
        /*0600*/ 	.word	0x00000000
        /*0604*/ 	.short	0x0101
        /*0606*/ 	.byte	0x0e
	.zero		1


	//   ....[78]....
        /*0608*/ 	.word	0x00004990
        /*060c*/ 	.word	0x000000ff
        /*0610*/ 	.word	0x00000048
        /*0614*/ 	.short	0x010a
        /*0616*/ 	.byte	0x07
	.zero		1


	//   ....[79]....
        /*0618*/ 	.word	0x00004b40
        /*061c*/ 	.word	0x000000ff
        /*0620*/ 	.word	0x00000028
        /*0624*/ 	.short	0x010b
        /*0626*/ 	.byte	0x07
	.zero		1


	//   ....[80]....
        /*0628*/ 	.word	0x00004b50
        /*062c*/ 	.word	0x000000ff
        /*0630*/ 	.word	0x00000000
        /*0634*/ 	.short	0x0101
        /*0636*/ 	.byte	0x0e
	.zero		1


	//   ....[81]....
        /*0638*/ 	.word	0x00004b60
        /*063c*/ 	.word	0x000000ff
        /*0640*/ 	.word	0x00000050
        /*0644*/ 	.short	0x010a
        /*0646*/ 	.byte	0x07
	.zero		1


	//   ....[82]....
        /*0648*/ 	.word	0x00004d90
        /*064c*/ 	.word	0x000000ff
        /*0650*/ 	.word	0x00000030
        /*0654*/ 	.short	0x010b
        /*0656*/ 	.byte	0x07
	.zero		1


	//   ....[83]....
        /*0658*/ 	.word	0x00004e00
        /*065c*/ 	.word	0x000000ff
        /*0660*/ 	.word	0x00000000
        /*0664*/ 	.short	0x0101
        /*0666*/ 	.byte	0x0e
	.zero		1


	//   ....[84]....
        /*0668*/ 	.word	0x00004e40
        /*066c*/ 	.word	0x000000ff
        /*0670*/ 	.word	0x00000058
        /*0674*/ 	.short	0x010a
        /*0676*/ 	.byte	0x07
	.zero		1


	//   ....[85]....
        /*0678*/ 	.word	0x00005070
        /*067c*/ 	.word	0x000000ff
        /*0680*/ 	.word	0x00000038
        /*0684*/ 	.short	0x010b
        /*0686*/ 	.byte	0x07
	.zero		1


	//   ....[86]....
        /*0688*/ 	.word	0x00005090
        /*068c*/ 	.word	0x000000ff
        /*0690*/ 	.word	0x00000000
        /*0694*/ 	.short	0x0101
        /*0696*/ 	.byte	0x0d
	.zero		1


	//   ....[87]....
        /*0698*/ 	.word	0x000050c0
        /*069c*/ 	.word	0x000000ff
        /*06a0*/ 	.word	0x00000040
        /*06a4*/ 	.short	0x010a
        /*06a6*/ 	.byte	0x07
	.zero		1


	//   ....[88]....
        /*06a8*/ 	.word	0x000050e0
        /*06ac*/ 	.word	0x000000ff
        /*06b0*/ 	.word	0x00000048
        /*06b4*/ 	.short	0x010a
        /*06b6*/ 	.byte	0x07
	.zero		1


	//   ....[89]....
        /*06b8*/ 	.word	0x00005100
        /*06bc*/ 	.word	0x000000ff
        /*06c0*/ 	.word	0x00000050
        /*06c4*/ 	.short	0x010a
        /*06c6*/ 	.byte	0x07
	.zero		1


	//   ....[90]....
        /*06c8*/ 	.word	0x00005140
        /*06cc*/ 	.word	0x00000000
        /*06d0*/ 	.word	0x00000058
        /*06d4*/ 	.short	0x010a
        /*06d6*/ 	.byte	0xff
	.zero		1


	//   ....[91]....
        /*06d8*/ 	.word	0x00005490
        /*06dc*/ 	.word	0x00000000
        /*06e0*/ 	.word	0x00000070
        /*06e4*/ 	.short	0x010a
        /*06e6*/ 	.byte	0xff
	.zero		1


	//   ....[92]....
        /*06e8*/ 	.word	0x000055a0
        /*06ec*/ 	.word	0x00000000
        /*06f0*/ 	.word	0x00000000
        /*06f4*/ 	.short	0x0101
        /*06f6*/ 	.byte	0xff
	.zero		1


	//   ....[93]....
        /*06f8*/ 	.word	0x00005fc0
        /*06fc*/ 	.word	0x000000ff
        /*0700*/ 	.word	0x00000020
        /*0704*/ 	.short	0x010a
        /*0706*/ 	.byte	0x30
	.zero		1


	//   ....[94]....
        /*0708*/ 	.word	0x00006000
        /*070c*/ 	.word	0x0000004a
        /*0710*/ 	.word	0x00000090
        /*0714*/ 	.short	0x010a
        /*0716*/ 	.byte	0xff
	.zero		1


	//   ....[95]....
        /*0718*/ 	.word	0x00006110
        /*071c*/ 	.word	0x000000ff
        /*0720*/ 	.word	0x00000020
        /*0724*/ 	.short	0x010a
        /*0726*/ 	.byte	0x30
	.zero		1


	//   ....[96]....
        /*0728*/ 	.word	0x000061e0
        /*072c*/ 	.word	0x0000004a
        /*0730*/ 	.word	0x00000090
        /*0734*/ 	.short	0x010a
        /*0736*/ 	.byte	0xff
	.zero		1


	//   ....[97]....
        /*0738*/ 	.word	0x00006990
        /*073c*/ 	.word	0x00000000
        /*0740*/ 	.word	0x00000000
        /*0744*/ 	.short	0x0101
        /*0746*/ 	.byte	0xff
	.zero		1


	//   ....[98]....
        /*0748*/ 	.word	0x000069a0
        /*074c*/ 	.word	0x00000003
        /*0750*/ 	.word	0x00000020
        /*0754*/ 	.short	0x010a
        /*0756*/ 	.byte	0xff
	.zero		1


	//   ....[99]....
        /*0758*/ 	.word	0x00006a60
        /*075c*/ 	.word	0x00000003
        /*0760*/ 	.word	0x00000020
        /*0764*/ 	.short	0x010a
        /*0766*/ 	.byte	0xff
	.zero		1


	//   ....[100]....
        /*0768*/ 	.word	0x00007250
        /*076c*/ 	.word	0x00000052
        /*0770*/ 	.word	0x00000000
        /*0774*/ 	.short	0x0101
        /*0776*/ 	.byte	0xff
	.zero		1


	//   ....[101]....
        /*0778*/ 	.word	0x00007270
        /*077c*/ 	.word	0x00000053
        /*0780*/ 	.word	0x00000020
        /*0784*/ 	.short	0x010a
        /*0786*/ 	.byte	0xff
	.zero		1


	//   ....[102]....
        /*0788*/ 	.word	0x00007320
        /*078c*/ 	.word	0x00000053
        /*0790*/ 	.word	0x00000020
        /*0794*/ 	.short	0x010a
        /*0796*/ 	.byte	0xff
	.zero		1


	//   ....[103]....
        /*0798*/ 	.word	0x00007b10
        /*079c*/ 	.word	0x00000052
        /*07a0*/ 	.word	0x00000000
        /*07a4*/ 	.short	0x0101
        /*07a6*/ 	.byte	0xff
	.zero		1


	//   ....[104]....
        /*07a8*/ 	.word	0x00007b30
        /*07ac*/ 	.word	0x00000058
        /*07b0*/ 	.word	0x00000020
        /*07b4*/ 	.short	0x010a
        /*07b6*/ 	.byte	0xff
	.zero		1


	//   ....[105]....
        /*07b8*/ 	.word	0x00007be0
        /*07bc*/ 	.word	0x00000058
        /*07c0*/ 	.word	0x00000020
        /*07c4*/ 	.short	0x010a
        /*07c6*/ 	.byte	0xff
	.zero		1


	//   ....[106]....
        /*07c8*/ 	.word	0x00007e90
        /*07cc*/ 	.word	0x0000004a
        /*07d0*/ 	.word	0x00000000
        /*07d4*/ 	.short	0x0101
        /*07d6*/ 	.byte	0xff
	.zero		1


	//   ....[107]....
        /*07d8*/ 	.word	0x00008420
        /*07dc*/ 	.word	0x00000002
        /*07e0*/ 	.word	0x00000000
        /*07e4*/ 	.short	0x0101
        /*07e6*/ 	.byte	0xff
	.zero		1


	//   ....[108]....
        /*07e8*/ 	.word	0x00008690
        /*07ec*/ 	.word	0x000000ff
        /*07f0*/ 	.word	0x00000000
        /*07f4*/ 	.short	0x0101
        /*07f6*/ 	.byte	0x04
	.zero		1


	//   ....[109]....
        /*07f8*/ 	.word	0x000086b0
        /*07fc*/ 	.word	0x00000003
        /*0800*/ 	.word	0x000000e0
        /*0804*/ 	.short	0x010a
        /*0806*/ 	.byte	0xff
	.zero		1


	//   ....[110]....
        /*0808*/ 	.word	0x00008710
        /*080c*/ 	.word	0x00000002
        /*0810*/ 	.word	0x00000010
        /*0814*/ 	.short	0x010a
        /*0816*/ 	.byte	0xff
	.zero		1


	//   ....[111]....
        /*0818*/ 	.word	0x00008770
        /*081c*/ 	.word	0x00000002
        /*0820*/ 	.word	0x00000010
        /*0824*/ 	.short	0x010a
        /*0826*/ 	.byte	0xff
	.zero		1


	//   ....[112]....
        /*0828*/ 	.word	0x000087c0
        /*082c*/ 	.word	0x00000002
        /*0830*/ 	.word	0x00000070
        /*0834*/ 	.short	0x010a
        /*0836*/ 	.byte	0xff
	.zero		1


	//   ....[113]....
        /*0838*/ 	.word	0x00008820
        /*083c*/ 	.word	0x00000000
        /*0840*/ 	.word	0x00000000
        /*0844*/ 	.short	0x010a
        /*0846*/ 	.byte	0xff
	.zero		1


	//   ....[114]....
        /*0848*/ 	.word	0x00008870
        /*084c*/ 	.word	0x00000000
        /*0850*/ 	.word	0x000000d0
        /*0854*/ 	.short	0x010a
        /*0856*/ 	.byte	0xff
	.zero		1


	//   ....[115]....
        /*0858*/ 	.word	0x000088d0
        /*085c*/ 	.word	0x00000000
        /*0860*/ 	.word	0x00000080
        /*0864*/ 	.short	0x010a
        /*0866*/ 	.byte	0xff
	.zero		1


	//   ....[116]....
        /*0868*/ 	.word	0x00008920
        /*086c*/ 	.word	0x00000000
        /*0870*/ 	.word	0x00000070
        /*0874*/ 	.short	0x010a
        /*0876*/ 	.byte	0xff
	.zero		1


	//   ....[117]....
        /*0878*/ 	.word	0x00008980
        /*087c*/ 	.word	0x00000000
        /*0880*/ 	.word	0x00000080
        /*0884*/ 	.short	0x010a
        /*0886*/ 	.byte	0xff
	.zero		1


	//   ....[118]....
        /*0888*/ 	.word	0x000089e0
        /*088c*/ 	.word	0x00000004
        /*0890*/ 	.word	0x00000008
        /*0894*/ 	.short	0x010a
        /*0896*/ 	.byte	0xff
	.zero		1


	//   ....[119]....
        /*0898*/ 	.word	0x00008ac0
        /*089c*/ 	.word	0x00000002
        /*08a0*/ 	.word	0x00000008
        /*08a4*/ 	.short	0x010a
        /*08a6*/ 	.byte	0xff
	.zero		1


	//   ....[120]....
        /*08a8*/ 	.word	0x00008b10
        /*08ac*/ 	.word	0x00000000
        /*08b0*/ 	.word	0x00000070
        /*08b4*/ 	.short	0x010a
        /*08b6*/ 	.byte	0xff
	.zero		1


	//   ....[121]....
        /*08b8*/ 	.word	0x00008b70
        /*08bc*/ 	.word	0x00000000
        /*08c0*/ 	.word	0x000000b0
        /*08c4*/ 	.short	0x010a
        /*08c6*/ 	.byte	0xff
	.zero		1


	//   ....[122]....
        /*08c8*/ 	.word	0x00008bd0
        /*08cc*/ 	.word	0x00000000
        /*08d0*/ 	.word	0x00000000
        /*08d4*/ 	.short	0x010a
        /*08d6*/ 	.byte	0xff
	.zero		1


	//   ....[123]....
        /*08d8*/ 	.word	0x00008c30
        /*08dc*/ 	.word	0x00000000
        /*08e0*/ 	.word	0x00000000
        /*08e4*/ 	.short	0x010a
        /*08e6*/ 	.byte	0xff
	.zero		1


	//   ....[124]....
        /*08e8*/ 	.word	0x00008c90
        /*08ec*/ 	.word	0x00000000
        /*08f0*/ 	.word	0x00000000
        /*08f4*/ 	.short	0x010a
        /*08f6*/ 	.byte	0xff
	.zero		1


	//   ....[125]....
        /*08f8*/ 	.word	0x00008cf0
        /*08fc*/ 	.word	0x00000000
        /*0900*/ 	.word	0x00000000
        /*0904*/ 	.short	0x010a
        /*0906*/ 	.byte	0xff
	.zero		1


	//   ....[126]....
        /*0908*/ 	.word	0x00008d50
        /*090c*/ 	.word	0x00000000
        /*0910*/ 	.word	0x000000f0
        /*0914*/ 	.short	0x010a
        /*0916*/ 	.byte	0xff
	.zero		1


	//   ....[127]....
        /*0918*/ 	.word	0x00008da0
        /*091c*/ 	.word	0x00000000
        /*0920*/ 	.word	0x00000070
        /*0924*/ 	.short	0x010a
        /*0926*/ 	.byte	0xff
	.zero		1


	//   ....[128]....
        /*0928*/ 	.word	0x00008e00
        /*092c*/ 	.word	0x00000000
        /*0930*/ 	.word	0x00000068
        /*0934*/ 	.short	0x010a
        /*0936*/ 	.byte	0xff
	.zero		1


	//   ....[129]....
        /*0938*/ 	.word	0x00008e60
        /*093c*/ 	.word	0x00000003
        /*0940*/ 	.word	0x00000040
        /*0944*/ 	.short	0x010a
        /*0946*/ 	.byte	0xff
	.zero		1


	//   ....[130]....
        /*0948*/ 	.word	0x00008ec0
        /*094c*/ 	.word	0x00000003
        /*0950*/ 	.word	0x00000048
        /*0954*/ 	.short	0x010a
        /*0956*/ 	.byte	0xff
	.zero		1


	//   ....[131]....
        /*0958*/ 	.word	0x00008f20
        /*095c*/ 	.word	0x00000003
        /*0960*/ 	.word	0x00000050
        /*0964*/ 	.short	0x010a
        /*0966*/ 	.byte	0xff
	.zero		1


	//   ....[132]....
        /*0968*/ 	.word	0x00008f80
        /*096c*/ 	.word	0x00000003
        /*0970*/ 	.word	0x00000058
        /*0974*/ 	.short	0x010a
        /*0976*/ 	.byte	0xff
	.zero		1


	//   ....[133]....
        /*0978*/ 	.word	0x00008fe0
        /*097c*/ 	.word	0x00000000
        /*0980*/ 	.word	0x00000040
        /*0984*/ 	.short	0x010a
        /*0986*/ 	.byte	0xff
	.zero		1


	//   ....[134]....
        /*0988*/ 	.word	0x00009040
        /*098c*/ 	.word	0x00000000
        /*0990*/ 	.word	0x00000048
        /*0994*/ 	.short	0x010a
        /*0996*/ 	.byte	0xff
	.zero		1


	//   ....[135]....
        /*0998*/ 	.word	0x000090a0
        /*099c*/ 	.word	0x00000000
        /*09a0*/ 	.word	0x00000050
        /*09a4*/ 	.short	0x010a
        /*09a6*/ 	.byte	0xff
	.zero		1


	//   ....[136]....
        /*09a8*/ 	.word	0x000090f0
        /*09ac*/ 	.word	0x00000000
        /*09b0*/ 	.word	0x00000070
        /*09b4*/ 	.short	0x010a
        /*09b6*/ 	.byte	0xff
	.zero		1


	//   ....[137]....
        /*09b8*/ 	.word	0x00009150
        /*09bc*/ 	.word	0x00000000
        /*09c0*/ 	.word	0x00000020
        /*09c4*/ 	.short	0x010a
        /*09c6*/ 	.byte	0xff
	.zero		1


	//   ....[138]....
        /*09c8*/ 	.word	0x000091a0
        /*09cc*/ 	.word	0x0000004a
        /*09d0*/ 	.word	0x00000090
        /*09d4*/ 	.short	0x010a
        /*09d6*/ 	.byte	0xff
	.zero		1


	//   ....[139]....
        /*09d8*/ 	.word	0x000091f0
        /*09dc*/ 	.word	0x00000003
        /*09e0*/ 	.word	0x00000020
        /*09e4*/ 	.short	0x010a
        /*09e6*/ 	.byte	0xff
	.zero		1


	//   ....[140]....
        /*09e8*/ 	.word	0x00009240
        /*09ec*/ 	.word	0x00000053
        /*09f0*/ 	.word	0x00000020
        /*09f4*/ 	.short	0x010a
        /*09f6*/ 	.byte	0xff
	.zero		1


	//   ....[141]....
        /*09f8*/ 	.word	0x00009290
        /*09fc*/ 	.word	0x00000058
        /*0a00*/ 	.word	0x00000020
        /*0a04*/ 	.short	0x010a
        /*0a06*/ 	.byte	0xff
	.zero		1


	//----- nvinfo : EIATTR_NUM_MBARRIERS
	.align		4
.L_47:
        /*0a08*/ 	.byte	0x03, 0x38
        /*0a0a*/ 	.short	0x001f


	//----- nvinfo : EIATTR_EXIT_INSTR_OFFSETS
	.align		4
        /*0a0c*/ 	.byte	0x04, 0x1c
        /*0a0e*/ 	.short	(.L_49 - .L_48)


	//   ....[0]....
.L_48:
        /*0a10*/ 	.word	0x000026a0


	//   ....[1]....
        /*0a14*/ 	.word	0x00002ba0


	//   ....[2]....
        /*0a18*/ 	.word	0x00002c00


	//   ....[3]....
        /*0a1c*/ 	.word	0x00003f80


	//   ....[4]....
        /*0a20*/ 	.word	0x00005170


	//   ....[5]....
        /*0a24*/ 	.word	0x000051b0


	//   ....[6]....
        /*0a28*/ 	.word	0x00008580


	//   ....[7]....
        /*0a2c*/ 	.word	0x00008600


	//   ....[8]....
        /*0a30*/ 	.word	0x00008630


	//   ....[9]....
        /*0a34*/ 	.word	0x000086a0


	//----- nvinfo : EIATTR_MAX_THREADS
	.align		4
.L_49:
        /*0a38*/ 	.byte	0x04, 0x05
        /*0a3a*/ 	.short	(.L_51 - .L_50)
.L_50:
        /*0a3c*/ 	.word	0x00000100
        /*0a40*/ 	.word	0x00000001
        /*0a44*/ 	.word	0x00000001


	//----- nvinfo : EIATTR_CRS_STACK_SIZE
	.align		4
.L_51:
        /*0a48*/ 	.byte	0x04, 0x1e
        /*0a4a*/ 	.short	(.L_53 - .L_52)
.L_52:
        /*0a4c*/ 	.word	0x00000000


	//----- nvinfo : EIATTR_CBANK_PARAM_SIZE
	.align		4
.L_53:
        /*0a50*/ 	.byte	0x03, 0x19
        /*0a52*/ 	.short	0x0800


	//----- nvinfo : EIATTR_PARAM_CBANK
	.align		4
        /*0a54*/ 	.byte	0x04, 0x0a
        /*0a56*/ 	.short	(.L_55 - .L_54)
	.align		4
.L_54:
        /*0a58*/ 	.word	index@(.nv.constant0._ZN7cutlass13device_kernelINS_4gemm6kernel13GemmUniversalIN4cute5tupleIJiiiiEEENS1_10collective13CollectiveMmaINS1_35MainloopSm100TmaUmmaWarpSpecializedILi2ELi2ELi4ENS5_IJNS4_1CILi2EEENSA_ILi1EEESC_EEEEENS5_IJNSA_ILi128EEESF_NSA_ILi64EEEEEENS_6half_tENS5_IJlSC_lEEESI_SJ_NS4_8TiledMMAINS4_8MMA_AtomIJNS4_26SM100_MMA_F16BF16_2x1SM_SSISI_SI_fLi128ELi128ELNS4_4UMMA5MajorE0ELSO_0ELNSN_7ScaleInE0ELSP_0EEEEEENS4_6LayoutINS5_IJSC_SC_SC_EEENS5_IJNSA_ILi0EEESU_SU_EEEEENS5_IJNS4_10UnderscoreESX_SX_EEEEENS4_18SM100_TMA_2SM_LOADENS4_14ComposedLayoutINS4_7SwizzleILi3ELi4ELi3EEENS4_18smem_ptr_flag_bitsILi16EEENSS_INS5_IJNSA_ILi8EEESG_EEENS5_IJSG_SC_EEEEEEEvNS4_8identityES10_S1A_vS1B_EENS_8epilogue10collective18CollectiveEpilogueINS1D_23Sm100TmaWarpSpecializedILi4ELi2ELi16ELb1ELb0EEEJNS5_IJSG_SF_SG_EEENS5_IJNSS_ISG_SC_EENSS_INS5_IJNSA_ILi16EEESB_EEENS5_IJSC_SG_EEEEEEEESI_SJ_SI_SJ_NS1D_6fusion15FusionCallbacksIS1H_NS1P_17LinearCombinationISI_fSI_fLNS_15FloatRoundStyleE2EEES1I_S1O_JEEENS4_5SM1004TMEM4LOAD26SM100_TMEM_LOAD_32dp32b16xENS4_13SM90_TMA_LOADENS11_INS12_ILi1ELi4ELi3EEES15_NSS_INS5_IJS16_S1K_EEENS5_IJS1K_SC_EEEEEEENS4_39AutoVectorizingCopyWithAssumedAlignmentILi128EEENS4_14SM90_TMA_STOREES24_S26_S26_EEEvvEEEEvNT_6ParamsE)
        /*0a5c*/ 	.short	0x0380
        /*0a5e*/ 	.short	0x0800


	//----- nvinfo : EIATTR_SW_WAR
	.align		4
.L_55:
        /*0a60*/ 	.byte	0x04, 0x36
        /*0a62*/ 	.short	(.L_57 - .L_56)
.L_56:
        /*0a64*/ 	.word	0x00000008
.L_57:


//--------------------- .nv.callgraph             --------------------------
	.section	.nv.callgraph,"",@"SHT_CUDA_CALLGRAPH"
	.align	4
	.sectionentsize	8
	.align		4
        /*0000*/ 	.word	0x00000000
	.align		4
        /*0004*/ 	.word	0xffffffff
	.align		4
        /*0008*/ 	.word	index@(_ZN7cutlass13device_kernelINS_4gemm6kernel13GemmUniversalIN4cute5tupleIJiiiiEEENS1_10collective13CollectiveMmaINS1_35MainloopSm100TmaUmmaWarpSpecializedILi2ELi2ELi4ENS5_IJNS4_1CILi2EEENSA_ILi1EEESC_EEEEENS5_IJNSA_ILi128EEESF_NSA_ILi64EEEEEENS_6half_tENS5_IJlSC_lEEESI_SJ_NS4_8TiledMMAINS4_8MMA_AtomIJNS4_26SM100_MMA_F16BF16_2x1SM_SSISI_SI_fLi128ELi128ELNS4_4UMMA5MajorE0ELSO_0ELNSN_7ScaleInE0ELSP_0EEEEEENS4_6LayoutINS5_IJSC_SC_SC_EEENS5_IJNSA_ILi0EEESU_SU_EEEEENS5_IJNS4_10UnderscoreESX_SX_EEEEENS4_18SM100_TMA_2SM_LOADENS4_14ComposedLayoutINS4_7SwizzleILi3ELi4ELi3EEENS4_18smem_ptr_flag_bitsILi16EEENSS_INS5_IJNSA_ILi8EEESG_EEENS5_IJSG_SC_EEEEEEEvNS4_8identityES10_S1A_vS1B_EENS_8epilogue10collective18CollectiveEpilogueINS1D_23Sm100TmaWarpSpecializedILi4ELi2ELi16ELb1ELb0EEEJNS5_IJSG_SF_SG_EEENS5_IJNSS_ISG_SC_EENSS_INS5_IJNSA_ILi16EEESB_EEENS5_IJSC_SG_EEEEEEEESI_SJ_SI_SJ_NS1D_6fusion15FusionCallbacksIS1H_NS1P_17LinearCombinationISI_fSI_fLNS_15FloatRoundStyleE2EEES1I_S1O_JEEENS4_5SM1004TMEM4LOAD26SM100_TMEM_LOAD_32dp32b16xENS4_13SM90_TMA_LOADENS11_INS12_ILi1ELi4ELi3EEES15_NSS_INS5_IJS16_S1K_EEENS5_IJS1K_SC_EEEEEEENS4_39AutoVectorizingCopyWithAssumedAlignmentILi128EEENS4_14SM90_TMA_STOREES24_S26_S26_EEEvvEEEEvNT_6ParamsE)
	.align		4
        /*000c*/ 	.word	index@(__assertfail)
	.align		4
        /*0010*/ 	.word	0x00000000
	.align		4
        /*0014*/ 	.word	0xfffffffe
	.align		4
        /*0018*/ 	.word	0x00000000
	.align		4
        /*001c*/ 	.word	0xfffffffd
	.align		4
        /*0020*/ 	.word	0x00000000
	.align		4
        /*0024*/ 	.word	0xfffffffc


//--------------------- .nv.constant4             --------------------------
	.section	.nv.constant4,"a",@progbits
	.align	8
	.align		8
.nv.constant4:
        /*0000*/ 	.dword	__assertfail
	.align		8
        /*0008*/ 	.dword	__unnamed_1
	.align		8
        /*0010*/ 	.dword	__unnamed_2
	.align		8
        /*0018*/ 	.dword	_ZN40_INTERNAL_32c876b3_4_k_cu_48db9dcd_273164cuda3std3__45__cpo5beginE
	.align		8
        /*0020*/ 	.dword	_ZN40_INTERNAL_32c876b3_4_k_cu_48db9dcd_273164cuda3std3__45__cpo3endE
	.align		8
        /*0028*/ 	.dword	_ZN40_INTERNAL_32c876b3_4_k_cu_48db9dcd_273164cuda3std3__45__cpo6cbeginE
	.align		8
        /*0030*/ 	.dword	_ZN40_INTERNAL_32c876b3_4_k_cu_48db9dcd_273164cuda3std3__45__cpo4cendE
	.align		8
        /*0038*/ 	.dword	_ZN40_INTERNAL_32c876b3_4_k_cu_48db9dcd_273164cuda3std3__442_GLOBAL__N__32c876b3_4_k_cu_48db9dcd_273166ignoreE
	.align		8
        /*0040*/ 	.dword	_ZN40_INTERNAL_32c876b3_4_k_cu_48db9dcd_273164cuda3std3__419piecewise_constructE
	.align		8
        /*0048*/ 	.dword	_ZN40_INTERNAL_32c876b3_4_k_cu_48db9dcd_273164cuda3std3__48in_placeE
	.align		8
        /*0050*/ 	.dword	_ZN40_INTERNAL_32c876b3_4_k_cu_48db9dcd_273164cuda3std6ranges3__45__cpo4swapE
	.align		8
        /*0058*/ 	.dword	_ZN40_INTERNAL_32c876b3_4_k_cu_48db9dcd_273164cuda3std6ranges3__45__cpo9iter_moveE
	.align		8
        /*0060*/ 	.dword	_ZN40_INTERNAL_32c876b3_4_k_cu_48db9dcd_273164cute7productE
	.align		8
        /*0068*/ 	.dword	_ZN40_INTERNAL_32c876b3_4_k_cu_48db9dcd_273164cute1_E
	.align		8
        /*0070*/ 	.dword	$str$25
	.align		8
        /*0078*/ 	.dword	$str$26
	.align		8
        /*0080*/ 	.dword	$str$27
	.align		8
        /*0088*/ 	.dword	$str$28


//--------------------- .text._ZN7cutlass13device_kernelINS_4gemm6kernel13GemmUniversalIN4cute5tupleIJiiiiEEENS1_10collective13CollectiveMmaINS1_35MainloopSm100TmaUmmaWarpSpecializedILi2ELi2ELi4ENS5_IJNS4_1CILi2EEENSA_ILi1EEESC_EEEEENS5_IJNSA_ILi128EEESF_NSA_ILi64EEEEEENS_6half_tENS5_IJlSC_lEEESI_SJ_NS4_8TiledMMAINS4_8MMA_AtomIJNS4_26SM100_MMA_F16BF16_2x1SM_SSISI_SI_fLi128ELi128ELNS4_4UMMA5MajorE0ELSO_0ELNSN_7ScaleInE0ELSP_0EEEEEENS4_6LayoutINS5_IJSC_SC_SC_EEENS5_IJNSA_ILi0EEESU_SU_EEEEENS5_IJNS4_10UnderscoreESX_SX_EEEEENS4_18SM100_TMA_2SM_LOADENS4_14ComposedLayoutINS4_7SwizzleILi3ELi4ELi3EEENS4_18smem_ptr_flag_bitsILi16EEENSS_INS5_IJNSA_ILi8EEESG_EEENS5_IJSG_SC_EEEEEEEvNS4_8identityES10_S1A_vS1B_EENS_8epilogue10collective18CollectiveEpilogueINS1D_23Sm100TmaWarpSpecializedILi4ELi2ELi16ELb1ELb0EEEJNS5_IJSG_SF_SG_EEENS5_IJNSS_ISG_SC_EENSS_INS5_IJNSA_ILi16EEESB_EEENS5_IJSC_SG_EEEEEEEESI_SJ_SI_SJ_NS1D_6fusion15FusionCallbacksIS1H_NS1P_17LinearCombinationISI_fSI_fLNS_15FloatRoundStyleE2EEES1I_S1O_JEEENS4_5SM1004TMEM4LOAD26SM100_TMEM_LOAD_32dp32b16xENS4_13SM90_TMA_LOADENS11_INS12_ILi1ELi4ELi3EEES15_NSS_INS5_IJS16_S1K_EEENS5_IJS1K_SC_EEEEEEENS4_39AutoVectorizingCopyWithAssumedAlignmentILi128EEENS4_14SM90_TMA_STOREES24_S26_S26_EEEvvEEEEvNT_6ParamsE --------------------------
	.section	.text._ZN7cutlass13device_kernelINS_4gemm6kernel13GemmUniversalIN4cute5tupleIJiiiiEEENS1_10collective13CollectiveMmaINS1_35MainloopSm100TmaUmmaWarpSpecializedILi2ELi2ELi4ENS5_IJNS4_1CILi2EEENSA_ILi1EEESC_EEEEENS5_IJNSA_ILi128EEESF_NSA_ILi64EEEEEENS_6half_tENS5_IJlSC_lEEESI_SJ_NS4_8TiledMMAINS4_8MMA_AtomIJNS4_26SM100_MMA_F16BF16_2x1SM_SSISI_SI_fLi128ELi128ELNS4_4UMMA5MajorE0ELSO_0ELNSN_7ScaleInE0ELSP_0EEEEEENS4_6LayoutINS5_IJSC_SC_SC_EEENS5_IJNSA_ILi0EEESU_SU_EEEEENS5_IJNS4_10UnderscoreESX_SX_EEEEENS4_18SM100_TMA_2SM_LOADENS4_14ComposedLayoutINS4_7SwizzleILi3ELi4ELi3EEENS4_18smem_ptr_flag_bitsILi16EEENSS_INS5_IJNSA_ILi8EEESG_EEENS5_IJSG_SC_EEEEEEEvNS4_8identityES10_S1A_vS1B_EENS_8epilogue10collective18CollectiveEpilogueINS1D_23Sm100TmaWarpSpecializedILi4ELi2ELi16ELb1ELb0EEEJNS5_IJSG_SF_SG_EEENS5_IJNSS_ISG_SC_EENSS_INS5_IJNSA_ILi16EEESB_EEENS5_IJSC_SG_EEEEEEEESI_SJ_SI_SJ_NS1D_6fusion15FusionCallbacksIS1H_NS1P_17LinearCombinationISI_fSI_fLNS_15FloatRoundStyleE2EEES1I_S1O_JEEENS4_5SM1004TMEM4LOAD26SM100_TMEM_LOAD_32dp32b16xENS4_13SM90_TMA_LOADENS11_INS12_ILi1ELi4ELi3EEES15_NSS_INS5_IJS16_S1K_EEENS5_IJS1K_SC_EEEEEEENS4_39AutoVectorizingCopyWithAssumedAlignmentILi128EEENS4_14SM90_TMA_STOREES24_S26_S26_EEEvvEEEEvNT_6ParamsE,"ax",@progbits
	.align	128
.text._ZN7cutlass13device_kernelINS_4gemm6kernel13GemmUniversalIN4cute5tupleIJiiiiEEENS1_10collective13CollectiveMmaINS1_35MainloopSm100TmaUmmaWarpSpecializedILi2ELi2ELi4ENS5_IJNS4_1CILi2EEENSA_ILi1EEESC_EEEEENS5_IJNSA_ILi128EEESF_NSA_ILi64EEEEEENS_6half_tENS5_IJlSC_lEEESI_SJ_NS4_8TiledMMAINS4_8MMA_AtomIJNS4_26SM100_MMA_F16BF16_2x1SM_SSISI_SI_fLi128ELi128ELNS4_4UMMA5MajorE0ELSO_0ELNSN_7ScaleInE0ELSP_0EEEEEENS4_6LayoutINS5_IJSC_SC_SC_EEENS5_IJNSA_ILi0EEESU_SU_EEEEENS5_IJNS4_10UnderscoreESX_SX_EEEEENS4_18SM100_TMA_2SM_LOADENS4_14ComposedLayoutINS4_7SwizzleILi3ELi4ELi3EEENS4_18smem_ptr_flag_bitsILi16EEENSS_INS5_IJNSA_ILi8EEESG_EEENS5_IJSG_SC_EEEEEEEvNS4_8identityES10_S1A_vS1B_EENS_8epilogue10collective18CollectiveEpilogueINS1D_23Sm100TmaWarpSpecializedILi4ELi2ELi16ELb1ELb0EEEJNS5_IJSG_SF_SG_EEENS5_IJNSS_ISG_SC_EENSS_INS5_IJNSA_ILi16EEESB_EEENS5_IJSC_SG_EEEEEEEESI_SJ_SI_SJ_NS1D_6fusion15FusionCallbacksIS1H_NS1P_17LinearCombinationISI_fSI_fLNS_15FloatRoundStyleE2EEES1I_S1O_JEEENS4_5SM1004TMEM4LOAD26SM100_TMEM_LOAD_32dp32b16xENS4_13SM90_TMA_LOADENS11_INS12_ILi1ELi4ELi3EEES15_NSS_INS5_IJS16_S1K_EEENS5_IJS1K_SC_EEEEEEENS4_39AutoVectorizingCopyWithAssumedAlignmentILi128EEENS4_14SM90_TMA_STOREES24_S26_S26_EEEvvEEEEvNT_6ParamsE:
        .type           _ZN7cutlass13device_kernelINS_4gemm6kernel13GemmUniversalIN4cute5tupleIJiiiiEEENS1_10collective13CollectiveMmaINS1_35MainloopSm100TmaUmmaWarpSpecializedILi2ELi2ELi4ENS5_IJNS4_1CILi2EEENSA_ILi1EEESC_EEEEENS5_IJNSA_ILi128EEESF_NSA_ILi64EEEEEENS_6half_tENS5_IJlSC_lEEESI_SJ_NS4_8TiledMMAINS4_8MMA_AtomIJNS4_26SM100_MMA_F16BF16_2x1SM_SSISI_SI_fLi128ELi128ELNS4_4UMMA5MajorE0ELSO_0ELNSN_7ScaleInE0ELSP_0EEEEEENS4_6LayoutINS5_IJSC_SC_SC_EEENS5_IJNSA_ILi0EEESU_SU_EEEEENS5_IJNS4_10UnderscoreESX_SX_EEEEENS4_18SM100_TMA_2SM_LOADENS4_14ComposedLayoutINS4_7SwizzleILi3ELi4ELi3EEENS4_18smem_ptr_flag_bitsILi16EEENSS_INS5_IJNSA_ILi8EEESG_EEENS5_IJSG_SC_EEEEEEEvNS4_8identityES10_S1A_vS1B_EENS_8epilogue10collective18CollectiveEpilogueINS1D_23Sm100TmaWarpSpecializedILi4ELi2ELi16ELb1ELb0EEEJNS5_IJSG_SF_SG_EEENS5_IJNSS_ISG_SC_EENSS_INS5_IJNSA_ILi16EEESB_EEENS5_IJSC_SG_EEEEEEEESI_SJ_SI_SJ_NS1D_6fusion15FusionCallbacksIS1H_NS1P_17LinearCombinationISI_fSI_fLNS_15FloatRoundStyleE2EEES1I_S1O_JEEENS4_5SM1004TMEM4LOAD26SM100_TMEM_LOAD_32dp32b16xENS4_13SM90_TMA_LOADENS11_INS12_ILi1ELi4ELi3EEES15_NSS_INS5_IJS16_S1K_EEENS5_IJS1K_SC_EEEEEEENS4_39AutoVectorizingCopyWithAssumedAlignmentILi128EEENS4_14SM90_TMA_STOREES24_S26_S26_EEEvvEEEEvNT_6ParamsE,@function
        .size           _ZN7cutlass13device_kernelINS_4gemm6kernel13GemmUniversalIN4cute5tupleIJiiiiEEENS1_10collective13CollectiveMmaINS1_35MainloopSm100TmaUmmaWarpSpecializedILi2ELi2ELi4ENS5_IJNS4_1CILi2EEENSA_ILi1EEESC_EEEEENS5_IJNSA_ILi128EEESF_NSA_ILi64EEEEEENS_6half_tENS5_IJlSC_lEEESI_SJ_NS4_8TiledMMAINS4_8MMA_AtomIJNS4_26SM100_MMA_F16BF16_2x1SM_SSISI_SI_fLi128ELi128ELNS4_4UMMA5MajorE0ELSO_0ELNSN_7ScaleInE0ELSP_0EEEEEENS4_6LayoutINS5_IJSC_SC_SC_EEENS5_IJNSA_ILi0EEESU_SU_EEEEENS5_IJNS4_10UnderscoreESX_SX_EEEEENS4_18SM100_TMA_2SM_LOADENS4_14ComposedLayoutINS4_7SwizzleILi3ELi4ELi3EEENS4_18smem_ptr_flag_bitsILi16EEENSS_INS5_IJNSA_ILi8EEESG_EEENS5_IJSG_SC_EEEEEEEvNS4_8identityES10_S1A_vS1B_EENS_8epilogue10collective18CollectiveEpilogueINS1D_23Sm100TmaWarpSpecializedILi4ELi2ELi16ELb1ELb0EEEJNS5_IJSG_SF_SG_EEENS5_IJNSS_ISG_SC_EENSS_INS5_IJNSA_ILi16EEESB_EEENS5_IJSC_SG_EEEEEEEESI_SJ_SI_SJ_NS1D_6fusion15FusionCallbacksIS1H_NS1P_17LinearCombinationISI_fSI_fLNS_15FloatRoundStyleE2EEES1I_S1O_JEEENS4_5SM1004TMEM4LOAD26SM100_TMEM_LOAD_32dp32b16xENS4_13SM90_TMA_LOADENS11_INS12_ILi1ELi4ELi3EEES15_NSS_INS5_IJS16_S1K_EEENS5_IJS1K_SC_EEEEEEENS4_39AutoVectorizingCopyWithAssumedAlignmentILi128EEENS4_14SM90_TMA_STOREES24_S26_S26_EEEvvEEEEvNT_6ParamsE,(.L_x_191 - _ZN7cutlass13device_kernelINS_4gemm6kernel13GemmUniversalIN4cute5tupleIJiiiiEEENS1_10collective13CollectiveMmaINS1_35MainloopSm100TmaUmmaWarpSpecializedILi2ELi2ELi4ENS5_IJNS4_1CILi2EEENSA_ILi1EEESC_EEEEENS5_IJNSA_ILi128EEESF_NSA_ILi64EEEEEENS_6half_tENS5_IJlSC_lEEESI_SJ_NS4_8TiledMMAINS4_8MMA_AtomIJNS4_26SM100_MMA_F16BF16_2x1SM_SSISI_SI_fLi128ELi128ELNS4_4UMMA5MajorE0ELSO_0ELNSN_7ScaleInE0ELSP_0EEEEEENS4_6LayoutINS5_IJSC_SC_SC_EEENS5_IJNSA_ILi0EEESU_SU_EEEEENS5_IJNS4_10UnderscoreESX_SX_EEEEENS4_18SM100_TMA_2SM_LOADENS4_14ComposedLayoutINS4_7SwizzleILi3ELi4ELi3EEENS4_18smem_ptr_flag_bitsILi16EEENSS_INS5_IJNSA_ILi8EEESG_EEENS5_IJSG_SC_EEEEEEEvNS4_8identityES10_S1A_vS1B_EENS_8epilogue10collective18CollectiveEpilogueINS1D_23Sm100TmaWarpSpecializedILi4ELi2ELi16ELb1ELb0EEEJNS5_IJSG_SF_SG_EEENS5_IJNSS_ISG_SC_EENSS_INS5_IJNSA_ILi16EEESB_EEENS5_IJSC_SG_EEEEEEEESI_SJ_SI_SJ_NS1D_6fusion15FusionCallbacksIS1H_NS1P_17LinearCombinationISI_fSI_fLNS_15FloatRoundStyleE2EEES1I_S1O_JEEENS4_5SM1004TMEM4LOAD26SM100_TMEM_LOAD_32dp32b16xENS4_13SM90_TMA_LOADENS11_INS12_ILi1ELi4ELi3EEES15_NSS_INS5_IJS16_S1K_EEENS5_IJS1K_SC_EEEEEEENS4_39AutoVectorizingCopyWithAssumedAlignmentILi128EEENS4_14SM90_TMA_STOREES24_S26_S26_EEEvvEEEEvNT_6ParamsE)
        .other          _ZN7cutlass13device_kernelINS_4gemm6kernel13GemmUniversalIN4cute5tupleIJiiiiEEENS1_10collective13CollectiveMmaINS1_35MainloopSm100TmaUmmaWarpSpecializedILi2ELi2ELi4ENS5_IJNS4_1CILi2EEENSA_ILi1EEESC_EEEEENS5_IJNSA_ILi128EEESF_NSA_ILi64EEEEEENS_6half_tENS5_IJlSC_lEEESI_SJ_NS4_8TiledMMAINS4_8MMA_AtomIJNS4_26SM100_MMA_F16BF16_2x1SM_SSISI_SI_fLi128ELi128ELNS4_4UMMA5MajorE0ELSO_0ELNSN_7ScaleInE0ELSP_0EEEEEENS4_6LayoutINS5_IJSC_SC_SC_EEENS5_IJNSA_ILi0EEESU_SU_EEEEENS5_IJNS4_10UnderscoreESX_SX_EEEEENS4_18SM100_TMA_2SM_LOADENS4_14ComposedLayoutINS4_7SwizzleILi3ELi4ELi3EEENS4_18smem_ptr_flag_bitsILi16EEENSS_INS5_IJNSA_ILi8EEESG_EEENS5_IJSG_SC_EEEEEEEvNS4_8identityES10_S1A_vS1B_EENS_8epilogue10collective18CollectiveEpilogueINS1D_23Sm100TmaWarpSpecializedILi4ELi2ELi16ELb1ELb0EEEJNS5_IJSG_SF_SG_EEENS5_IJNSS_ISG_SC_EENSS_INS5_IJNSA_ILi16EEESB_EEENS5_IJSC_SG_EEEEEEEESI_SJ_SI_SJ_NS1D_6fusion15FusionCallbacksIS1H_NS1P_17LinearCombinationISI_fSI_fLNS_15FloatRoundStyleE2EEES1I_S1O_JEEENS4_5SM1004TMEM4LOAD26SM100_TMEM_LOAD_32dp32b16xENS4_13SM90_TMA_LOADENS11_INS12_ILi1ELi4ELi3EEES15_NSS_INS5_IJS16_S1K_EEENS5_IJS1K_SC_EEEEEEENS4_39AutoVectorizingCopyWithAssumedAlignmentILi128EEENS4_14SM90_TMA_STOREES24_S26_S26_EEEvvEEEEvNT_6ParamsE,@"STO_CUDA_ENTRY STV_DEFAULT"
_ZN7cutlass13device_kernelINS_4gemm6kernel13GemmUniversalIN4cute5tupleIJiiiiEEENS1_10collective13CollectiveMmaINS1_35MainloopSm100TmaUmmaWarpSpecializedILi2ELi2ELi4ENS5_IJNS4_1CILi2EEENSA_ILi1EEESC_EEEEENS5_IJNSA_ILi128EEESF_NSA_ILi64EEEEEENS_6half_tENS5_IJlSC_lEEESI_SJ_NS4_8TiledMMAINS4_8MMA_AtomIJNS4_26SM100_MMA_F16BF16_2x1SM_SSISI_SI_fLi128ELi128ELNS4_4UMMA5MajorE0ELSO_0ELNSN_7ScaleInE0ELSP_0EEEEEENS4_6LayoutINS5_IJSC_SC_SC_EEENS5_IJNSA_ILi0EEESU_SU_EEEEENS5_IJNS4_10UnderscoreESX_SX_EEEEENS4_18SM100_TMA_2SM_LOADENS4_14ComposedLayoutINS4_7SwizzleILi3ELi4ELi3EEENS4_18smem_ptr_flag_bitsILi16EEENSS_INS5_IJNSA_ILi8EEESG_EEENS5_IJSG_SC_EEEEEEEvNS4_8identityES10_S1A_vS1B_EENS_8epilogue10collective18CollectiveEpilogueINS1D_23Sm100TmaWarpSpecializedILi4ELi2ELi16ELb1ELb0EEEJNS5_IJSG_SF_SG_EEENS5_IJNSS_ISG_SC_EENSS_INS5_IJNSA_ILi16EEESB_EEENS5_IJSC_SG_EEEEEEEESI_SJ_SI_SJ_NS1D_6fusion15FusionCallbacksIS1H_NS1P_17LinearCombinationISI_fSI_fLNS_15FloatRoundStyleE2EEES1I_S1O_JEEENS4_5SM1004TMEM4LOAD26SM100_TMEM_LOAD_32dp32b16xENS4_13SM90_TMA_LOADENS11_INS12_ILi1ELi4ELi3EEES15_NSS_INS5_IJS16_S1K_EEENS5_IJS1K_SC_EEEEEEENS4_39AutoVectorizingCopyWithAssumedAlignmentILi128EEENS4_14SM90_TMA_STOREES24_S26_S26_EEEvvEEEEvNT_6ParamsE:
[----:B------:R-:W1:Y:S01]  /*0000*/  LDC R1, c[0x0][0x37c] ;  /* 0x0000df00ff017b82 */ /* 0x000e620000000800 */
[----:B------:R-:W2:Y:S01]  /*0010*/  S2R R72, SR_TID.X ;  /* 0x0000000000487919 */ /* 0x000ea20000002100 */
[----:B------:R-:W3:Y:S06]  /*0020*/  LDCU.64 UR6, c[0x0][0x890] ;  /* 0x00011200ff0677ac */ /* 0x000eec0008000a00 */
[----:B------:R-:W4:Y:S01]  /*0030*/  S2UR UR37, SR_CgaCtaId ;  /* 0x00000000002579c3 */ /* 0x000f220000008800 */
[----:B------:R-:W-:Y:S02]  /*0040*/  PRMT R59, RZ, 0x7610, R59 ;  /* 0x00007610ff3b7816 */ /* 0x000fe4000000003b */
[----:B------:R-:W-:Y:S01]  /*0050*/  ELECT P1, URZ, PT ;  /* 0x0000000000ff782f */ /* 0x000fe20003820000 */
[----:B------:R-:W1:Y:S01]  /*0060*/  LDCU.64 UR46, c[0x0][0x358] ;  /* 0x00006b00ff2e77ac */ /* 0x000e620008000a00 */
[----:B---3--:R-:W-:-:S04]  /*0070*/  UISETP.NE.U32.AND UP0, UPT, UR6, URZ, UPT ;  /* 0x000000ff0600728c */ /* 0x008fc8000bf05070 */
[----:B------:R-:W-:Y:S02]  /*0080*/  UISETP.NE.AND.EX UP0, UPT, UR7, URZ, UPT, UP0 ;  /* 0x000000ff0700728c */ /* 0x000fe4000bf05300 */
[----:B----4-:R-:W-:Y:S02]  /*0090*/  ULOP3.LUT UR5, UR37, 0x1, URZ, 0xc0, !UPT ;  /* 0x0000000125057892 */ /* 0x010fe4000f8ec0ff */
[----:B------:R-:W-:Y:S01]  /*00a0*/  ULOP3.LUT UR4, UR37, 0x1, URZ, 0x3c, !UPT ;  /* 0x0000000125047892 */ /* 0x000fe2000f8e3cff */
[----:B--2---:R-:W-:-:S05]  /*00b0*/  SHF.R.U32.HI R66, RZ, 0x5, R72 ;  /* 0x00000005ff427819 */ /* 0x004fca0000011648 */
[----:B------:R-:W2:Y:S02]  /*00c0*/  SHFL.IDX PT, R0, R66, RZ, 0x1f ;  /* 0x00001fff42007589 */ /* 0x000ea400000e0000 */
[----:B--2---:R-:W-:Y:S01]  /*00d0*/  R2UR UR10, R0 ;  /* 0x00000000000a72ca */ /* 0x004fe200000e0000 */
[----:B-1----:R-:W-:-:S14]  /*00e0*/  BRA.U UP0, `(.L_x_0) ;  /* 0x00000001002c7547 */ /* 0x002fdc000b800000 */
[----:B------:R-:W1:Y:S02]  /*00f0*/  LDCU.64 UR8, c[0x0][0x888] ;  /* 0x00011100ff0877ac */ /* 0x000e640008000a00 */
[----:B-1----:R-:W-:-:S04]  /*0100*/  UISETP.NE.U32.AND UP0, UPT, UR8, URZ, UPT ;  /* 0x000000ff0800728c */ /* 0x002fc8000bf05070 */
[----:B------:R-:W-:-:S09]  /*0110*/  UISETP.NE.AND.EX UP0, UPT, UR9, URZ, UPT, UP0 ;  /* 0x000000ff0900728c */ /* 0x000fd2000bf05300 */
[----:B------:R-:W-:Y:S05]  /*0120*/  BRA.U !UP0, `(.L_x_1) ;  /* 0x0000000108107547 */ /* 0x000fea000b800000 */
[----:B------:R-:W1:Y:S02]  /*0130*/  LDC.64 R2, c[0x0][0x888] ;  /* 0x00022200ff027b82 */ /* 0x000e640000000a00 */
[----:B-1----:R1:W5:Y:S01]  /*0140*/  LDG.E R35, desc[UR46][R2.64] ;  /* 0x0000002e02237981 */ /* 0x002362000c1e1900 */
[----:B------:R-:W-:Y:S01]  /*0150*/  HFMA2 R59, -RZ, RZ, 0, 5.9604644775390625e-08 ;  /* 0x00000001ff3b7431 */ /* 0x000fe200000001ff */
[----:B------:R-:W-:Y:S05]  /*0160*/  BRA `(.L_x_0) ;  /* 0x00000000000c7947 */ /* 0x000fea0003800000 */
.L_x_1:
[----:B------:R-:W1:Y:S01]  /*0170*/  LDCU UR8, c[0x0][0x880] ;  /* 0x00011000ff0877ac */ /* 0x000e620008000800 */
[----:B------:R-:W-:Y:S01]  /*0180*/  HFMA2 R59, -RZ, RZ, 0, 5.9604644775390625e-08 ;  /* 0x00000001ff3b7431 */ /* 0x000fe200000001ff */
[----:B-1----:R-:W-:-:S07]  /*0190*/  MOV R35, UR8 ;  /* 0x0000000800237c02 */ /* 0x002fce0008000f00 */
.L_x_0:
[----:B------:R-:W2:Y:S02]  /*01a0*/  LDCU.64 UR8, c[0x0][0x8b0] ;  /* 0x00011600ff0877ac */ /* 0x000ea40008000a00 */
[----:B--2---:R-:W-:-:S04]  /*01b0*/  UISETP.NE.U32.AND UP0, UPT, UR8, URZ, UPT ;  /* 0x000000ff0800728c */ /* 0x004fc8000bf05070 */
[----:B------:R-:W-:-:S09]  /*01c0*/  UISETP.NE.AND.EX UP0, UPT, UR9, URZ, UPT, UP0 ;  /* 0x000000ff0900728c */ /* 0x000fd2000bf05300 */
[----:B------:R-:W-:Y:S05]  /*01d0*/  BRA.U UP0, `(.L_x_2) ;  /* 0x0000000100247547 */ /* 0x000fea000b800000 */
[----:B------:R-:W2:Y:S02]  /*01e0*/  LDCU.64 UR8, c[0x0][0x8a8] ;  /* 0x00011500ff0877ac */ /* 0x000ea40008000a00 */
[----:B--2---:R-:W-:-:S04]  /*01f0*/  UISETP.NE.U32.AND UP0, UPT, UR8, URZ, UPT ;  /* 0x000000ff0800728c */ /* 0x004fc8000bf05070 */
[----:B------:R-:W-:-:S09]  /*0200*/  UISETP.NE.AND.EX UP0, UPT, UR9, URZ, UPT, UP0 ;  /* 0x000000ff0900728c */ /* 0x000fd2000bf05300 */
[----:B------:R-:W-:Y:S05]  /*0210*/  BRA.U !UP0, `(.L_x_3) ;  /* 0x00000001080c7547 */ /* 0x000fea000b800000 */
[----:B------:R-:W2:Y:S02]  /*0220*/  LDC.64 R32, c[0x0][0x8a8] ;  /* 0x00022a00ff207b82 */ /* 0x000ea40000000a00 */
[----:B--2---:R2:W5:Y:S01]  /*0230*/  LDG.E R32, desc[UR46][R32.64] ;  /* 0x0000002e20207981 */ /* 0x004562000c1e1900 */
[----:B------:R-:W-:Y:S05]  /*0240*/  BRA `(.L_x_2) ;  /* 0x0000000000087947 */ /* 0x000fea0003800000 */
.L_x_3:
[----:B------:R-:W2:Y:S02]  /*0250*/  LDCU UR8, c[0x0][0x8a0] ;  /* 0x00011400ff0877ac */ /* 0x000ea40008000800 */
[----:B--2---:R-:W-:Y:S02]  /*0260*/  MOV R32, UR8 ;  /* 0x0000000800207c02 */ /* 0x004fe40008000f00 */
.L_x_2:
[----:B------:R-:W-:Y:S01]  /*0270*/  IMAD.U32 R0, RZ, RZ, UR10 ;  /* 0x0000000aff007e24 */ /* 0x000fe2000f8e00ff */
[----:B------:R-:W-:Y:S04]  /*0280*/  BSSY.RECONVERGENT B0, `(.L_x_4) ;  /* 0x000000c000007945 */ /* 0x000fe80003800200 */
[C---:B------:R-:W-:Y:S02]  /*0290*/  ISETP.NE.OR P2, PT, R0.reuse, 0x1, !P1 ;  /* 0x000000010000780c */ /* 0x040fe40004f45670 */
[----:B------:R-:W-:-:S11]  /*02a0*/  ISETP.NE.OR P0, PT, R0, 0x3, !P1 ;  /* 0x000000030000780c */ /* 0x000fd60004f05670 */
[----:B------:R-:W-:Y:S05]  /*02b0*/  @P2 BRA `(.L_x_5) ;  /* 0x0000000000202947 */ /* 0x000fea0003800000 */
[----:B------:R-:W3:Y:S02]  /*02c0*/  LDCU.64 UR8, c[0x0][0x348] ;  /* 0x00006900ff0877ac */ /* 0x000ee40008000a00 */
[----:B---3--:R-:W-:Y:S02]  /*02d0*/  UIADD3 UR12, UP1, UPT, UR8, 0x80, URZ ;  /* 0x00000080080c7890 */ /* 0x008fe4000ff3e0ff */
[----:B------:R-:W-:Y:S02]  /*02e0*/  UIADD3 UR8, UP0, UPT, UR8, 0x180, URZ ;  /* 0x0000018008087890 */ /* 0x000fe4000ff1e0ff */
[----:B------:R-:W-:Y:S02]  /*02f0*/  UIADD3.X UR13, UPT, UPT, URZ, UR9, URZ, UP1, !UPT ;  /* 0x00000009ff0d7290 */ /* 0x000fe40008ffe4ff */
[----:B------:R-:W-:-:S07]  /*0300*/  UIADD3.X UR9, UPT, UPT, URZ, UR9, URZ, UP0, !UPT ;  /* 0x00000009ff097290 */ /* 0x000fce00087fe4ff */
[----:B------:R3:W-:Y:S02]  /*0310*/  UTMACCTL.PF [UR12] ;  /* 0x000000000c0079b9 */ /* 0x0007e40008040000 */
[----:B------:R3:W-:Y:S02]  /*0320*/  UTMACCTL.PF [UR8] ;  /* 0x00000000080079b9 */ /* 0x0007e40008040000 */
[----:B---3--:R-:W-:Y:S01]  /*0330*/  NOP ;  /* 0x0000000000007918 */ /* 0x008fe20000000000 */
.L_x_5:
[----:B------:R-:W-:Y:S05]  /*0340*/  BSYNC.RECONVERGENT B0 ;  /* 0x0000000000007941 */ /* 0x000fea0003800200 */
.L_x_4:
[----:B------:R-:W-:Y:S04]  /*0350*/  BSSY.RECONVERGENT B0, `(.L_x_6) ;  /* 0x000000a000007945 */ /* 0x000fe80003800200 */
        /* <DEDUP_REMOVED lines=9> */
.L_x_7:
[----:B------:R-:W-:Y:S05]  /*03f0*/  BSYNC.RECONVERGENT B0 ;  /* 0x0000000000007941 */ /* 0x000fea0003800200 */
.L_x_6:
[----:B------:R-:W3:Y:S01]  /*0400*/  LDCU.64 UR8, c[0x0][0x888] ;  /* 0x00011100ff0877ac */ /* 0x000ee20008000a00 */
[----:B------:R-:W-:Y:S02]  /*0410*/  UISETP.EQ.U32.AND UP1, UPT, UR6, URZ, UPT ;  /* 0x000000ff0600728c */ /* 0x000fe4000bf22070 */
[----:B------:R-:W-:Y:S02]  /*0420*/  UPLOP3.LUT UP5, UPT, UPT, UPT, UPT, 0x80, 0x8 ;  /* 0x000000000008789c */ /* 0x000fe40003faf070 */
[----:B---3--:R-:W-:-:S04]  /*0430*/  UISETP.NE.U32.AND UP0, UPT, UR8, URZ, UPT ;  /* 0x000000ff0800728c */ /* 0x008fc8000bf05070 */
[----:B------:R-:W-:-:S04]  /*0440*/  UISETP.NE.AND.EX UP0, UPT, UR9, URZ, UPT, UP0 ;  /* 0x000000ff0900728c */ /* 0x000fc8000bf05300 */
[----:B------:R-:W-:-:S04]  /*0450*/  UISETP.EQ.OR.EX UP2, UPT, UR7, URZ, !UP0, UP1 ;  /* 0x000000ff0700728c */ /* 0x000fc8000c742710 */
[----:B------:R-:W-:-:S05]  /*0460*/  UP2UR UR50, UPR, URZ, 0x4 ;  /* 0x00000004ff327883 */ /* 0x000fca0008000000 */
[----:B------:R-:W-:Y:S07]  /*0470*/  BRA.U !UP2, `(.L_x_8) ;  /* 0x000000010a207547 */ /* 0x000fee000b800000 */
[----:B------:R-:W-:Y:S01]  /*0480*/  UISETP.NE.U32.AND UP2, UPT, UR6, URZ, UPT ;  /* 0x000000ff0600728c */ /* 0x000fe2000bf45070 */
[----:B-----5:R-:W-:Y:S01]  /*0490*/  FSETP.NEU.AND P0, PT, R35, RZ, PT ;  /* 0x000000ff2300720b */ /* 0x020fe20003f0d000 */
[----:B------:R-:W-:Y:S02]  /*04a0*/  USEL UR6, URZ, 0xffffffff, UP0 ;  /* 0xffffffffff067887 */ /* 0x000fe40008000000 */
[----:B------:R-:W-:-:S10]  /*04b0*/  UISETP.NE.AND.EX UP2, UPT, UR7, URZ, UPT, UP2 ;  /* 0x000000ff0700728c */ /* 0x000fd4000bf45320 */
[----:B------:R-:W-:Y:S01]  /*04c0*/  VOTEU.ANY UP1, P0 ;  /* 0x0000000000ff7886 */ /* 0x000fe20000020100 */
[----:B------:R-:W-:-:S04]  /*04d0*/  @!UP2 USEL UR6, URZ, 0xffffffff, UP1 ;  /* 0xffffffffff06a887 */ /* 0x000fc80008800000 */
[----:B------:R-:W-:-:S04]  /*04e0*/  ULOP3.LUT UR6, UR6, 0x1, URZ, 0xc0, !UPT ;  /* 0x0000000106067892 */ /* 0x000fc8000f8ec0ff */
[----:B------:R-:W-:-:S11]  /*04f0*/  UISETP.NE.U32.AND UP5, UPT, UR6, 0x1, UPT ;  /* 0x000000010600788c */ /* 0x000fd6000bfa5070 */
.L_x_8:
[----:B------:R-:W3:Y:S01]  /*0500*/  SHFL.IDX PT, R0, R66, RZ, 0x1f ;  /* 0x00001fff42007589 */ /* 0x000ee200000e0000 */
[----:B------:R-:W-:-:S04]  /*0510*/  UISETP.NE.AND UP1, UPT, UR10, 0x2, UPT ;  /* 0x000000020a00788c */ /* 0x000fc8000bf25270 */
[----:B------:R-:W-:Y:S02]  /*0520*/  UISETP.EQ.AND UP2, UPT, UR5, URZ, !UP1 ;  /* 0x000000ff0500728c */ /* 0x000fe4000cf42270 */
[----:B------:R-:W-:-:S04]  /*0530*/  USEL UR6, URZ, 0x1, UP1 ;  /* 0x00000001ff067887 */ /* 0x000fc80008800000 */
[----:B------:R-:W-:Y:S02]  /*0540*/  PLOP3.LUT P5, PT, P1, PT, UP2, 0x80, 0x8 ;  /* 0x000000000008781c */ /* 0x000fe40000faf028 */
[----:B---3--:R-:W-:-:S13]  /*0550*/  ISETP.NE.AND P0, PT, R0, RZ, PT ;  /* 0x000000ff0000720c */ /* 0x008fda0003f05270 */
[----:B------:R-:W-:Y:S05]  /*0560*/  @P0 BRA `(.L_x_9) ;  /* 0x0000000000340947 */ /* 0x000fea0003800000 */
[----:B------:R-:W-:Y:S01]  /*0570*/  UMOV UR8, 0x400 ;  /* 0x0000040000087882 */ /* 0x000fe20000000000 */
[----:B------:R-:W-:Y:S01]  /*0580*/  UMOV UR7, 0x1 ;  /* 0x0000000100077882 */ /* 0x000fe20000000000 */
[----:B------:R-:W-:Y:S02]  /*0590*/  ULEA UR8, UR37, UR8, 0x18 ;  /* 0x0000000825087291 */ /* 0x000fe4000f8ec0ff */
[----:B------:R-:W-:-:S04]  /*05a0*/  UIADD3 UR12, UPT, UPT, -UR7, 0x100000, URZ ;  /* 0x00100000070c7890 */ /* 0x000fc8000fffe1ff */
[----:B------:R-:W-:Y:S02]  /*05b0*/  USHF.L.U32 UR13, UR12, 0xb, URZ ;  /* 0x0000000b0c0d7899 */ /* 0x000fe400080006ff */
[----:B------:R-:W-:Y:S01]  /*05c0*/  USHF.L.U32 UR12, UR12, 0x1, URZ ;  /* 0x000000010c0c7899 */ /* 0x000fe200080006ff */
[----:B------:R-:W-:Y:S01]  /*05d0*/  ELECT P0, URZ, PT ;  /* 0x0000000000ff782f */ /* 0x000fe20003800000 */
[----:B------:R-:W3:Y:S10]  /*05e0*/  FENCE.VIEW.ASYNC.S ;  /* 0x00000000000073c6 */ /* 0x000ef40000000000 */
[----:B---3--:R3:W4:Y:S01]  /*05f0*/  SYNCS.EXCH.64 URZ, [UR8], UR12 ;  /* 0x0000000c08ff75b2 */ /* 0x0087220008000100 */
[----:B------:R3:W1:Y:S01]  /*0600*/  SYNCS.EXCH.64 URZ, [UR8+0x10], UR12 ;  /* 0x0000100c08ff75b2 */ /* 0x0006620008000100 */
[----:B------:R3:W1:Y:S01]  /*0610*/  SYNCS.EXCH.64 URZ, [UR8+0x8], UR12 ;  /* 0x0000080c08ff75b2 */ /* 0x0006620008000100 */
[----:B------:R3:W1:Y:S01]  /*0620*/  SYNCS.EXCH.64 URZ, [UR8+0x18], UR12 ;  /* 0x0000180c08ff75b2 */ /* 0x0006620008000100 */
[----:B------:R-:W-:Y:S01]  /*0630*/  NOP ;  /* 0x0000000000007918 */ /* 0x000fe20000000000 */
.L_x_9:
[----:B------:R-:W2:Y:S01]  /*0640*/  SHFL.IDX PT, R0, R66, RZ, 0x1f ;  /* 0x00001fff42007589 */ /* 0x000ea200000e0000 */
[----:B------:R-:W-:Y:S01]  /*0650*/  NOP ;  /* 0x0000000000007918 */ /* 0x000fe20000000000 */
[----:B--2---:R-:W-:-:S13]  /*0660*/  ISETP.NE.AND P0, PT, R0, 0x1, PT ;  /* 0x000000010000780c */ /* 0x004fda0003f05270 */
[----:B------:R-:W-:Y:S05]  /*0670*/  @P0 BRA `(.L_x_10) ;  /* 0x0000000000540947 */ /* 0x000fea0003800000 */
[----:B------:R-:W-:Y:S01]  /*0680*/  UMOV UR9, 0x400 ;  /* 0x0000040000097882 */ /* 0x000fe20000000000 */
[----:B---3--:R-:W-:Y:S01]  /*0690*/  UMOV UR8, 0x20 ;  /* 0x0000002000087882 */ /* 0x008fe20000000000 */
[----:B------:R-:W-:Y:S01]  /*06a0*/  UMOV UR7, 0x80 ;  /* 0x0000008000077882 */ /* 0x000fe20000000000 */
[----:B------:R-:W-:Y:S02]  /*06b0*/  ULEA UR9, UR37, UR9, 0x18 ;  /* 0x0000000925097291 */ /* 0x000fe4000f8ec0ff */
[----:B------:R-:W-:-:S04]  /*06c0*/  UIADD3 UR12, UPT, UPT, -UR8, 0x100000, URZ ;  /* 0x00100000080c7890 */ /* 0x000fc8000fffe1ff */
[----:B------:R-:W-:Y:S02]  /*06d0*/  USHF.L.U32 UR13, UR12, 0xb, URZ ;  /* 0x0000000b0c0d7899 */ /* 0x000fe400080006ff */
[----:B------:R-:W-:Y:S02]  /*06e0*/  USHF.L.U32 UR12, UR12, 0x1, URZ ;  /* 0x000000010c0c7899 */ /* 0x000fe400080006ff */
[----:B------:R-:W-:-:S04]  /*06f0*/  UIADD3 UR14, UPT, UPT, -UR7, 0x100000, URZ ;  /* 0x00100000070e7890 */ /* 0x000fc8000fffe1ff */
[----:B------:R-:W-:Y:S02]  /*0700*/  USHF.L.U32 UR15, UR14, 0xb, URZ ;  /* 0x0000000b0e0f7899 */ /* 0x000fe400080006ff */
[----:B------:R-:W-:Y:S01]  /*0710*/  USHF.L.U32 UR14, UR14, 0x1, URZ ;  /* 0x000000010e0e7899 */ /* 0x000fe200080006ff */
[----:B------:R-:W-:Y:S01]  /*0720*/  ELECT P0, URZ, PT ;  /* 0x0000000000ff782f */ /* 0x000fe20003800000 */
[----:B------:R-:W2:Y:S02]  /*0730*/  FENCE.VIEW.ASYNC.S ;  /* 0x00000000000073c6 */ /* 0x000ea40000000000 */
[----:B--2---:R2:W3:Y:S08]  /*0740*/  SYNCS.EXCH.64 URZ, [UR9+0x20], UR12 ;  /* 0x0000200c09ff75b2 */ /* 0x0044f00008000100 */
[----:B------:R2:W1:Y:S01]  /*0750*/  SYNCS.EXCH.64 URZ, [UR9+0x40], UR14 ;  /* 0x0000400e09ff75b2 */ /* 0x0004620008000100 */
[----:B------:R2:W1:Y:S01]  /*0760*/  SYNCS.EXCH.64 URZ, [UR9+0x28], UR12 ;  /* 0x0000280c09ff75b2 */ /* 0x0004620008000100 */
[----:B------:R2:W1:Y:S01]  /*0770*/  SYNCS.EXCH.64 URZ, [UR9+0x48], UR14 ;  /* 0x0000480e09ff75b2 */ /* 0x0004620008000100 */
[----:B------:R2:W1:Y:S01]  /*0780*/  SYNCS.EXCH.64 URZ, [UR9+0x30], UR12 ;  /* 0x0000300c09ff75b2 */ /* 0x0004620008000100 */
[----:B------:R2:W1:Y:S01]  /*0790*/  SYNCS.EXCH.64 URZ, [UR9+0x50], UR14 ;  /* 0x0000500e09ff75b2 */ /* 0x0004620008000100 */
[----:B------:R2:W1:Y:S01]  /*07a0*/  SYNCS.EXCH.64 URZ, [UR9+0x38], UR12 ;  /* 0x0000380c09ff75b2 */ /* 0x0004620008000100 */
[----:B------:R2:W1:Y:S01]  /*07b0*/  SYNCS.EXCH.64 URZ, [UR9+0x58], UR14 ;  /* 0x0000580e09ff75b2 */ /* 0x0004620008000100 */
[----:B------:R-:W-:Y:S01]  /*07c0*/  NOP ;  /* 0x0000000000007918 */ /* 0x000fe20000000000 */
.L_x_10:
[----:B------:R-:W4:Y:S01]  /*07d0*/  SHFL.IDX PT, R0, R66, RZ, 0x1f ;  /* 0x00001fff42007589 */ /* 0x000f2200000e0000 */
[----:B------:R-:W-:Y:S01]  /*07e0*/  NOP ;  /* 0x0000000000007918 */ /* 0x000fe20000000000 */
[----:B----4-:R-:W-:-:S13]  /*07f0*/  ISETP.NE.AND P0, PT, R0, 0x3, PT ;  /* 0x000000030000780c */ /* 0x010fda0003f05270 */
[----:B------:R-:W-:Y:S05]  /*0800*/  @P0 BRA `(.L_x_11) ;  /* 0x00000000002c0947 */ /* 0x000fea0003800000 */
[----:B---3--:R-:W-:Y:S01]  /*0810*/  UMOV UR8, 0x400 ;  /* 0x0000040000087882 */ /* 0x008fe20000000000 */
[----:B------:R-:W-:Y:S01]  /*0820*/  UMOV UR7, 0x20 ;  /* 0x0000002000077882 */ /* 0x000fe20000000000 */
[----:B------:R-:W-:Y:S02]  /*0830*/  ULEA UR8, UR37, UR8, 0x18 ;  /* 0x0000000825087291 */ /* 0x000fe4000f8ec0ff */
[----:B--2---:R-:W-:-:S04]  /*0840*/  UIADD3 UR12, UPT, UPT, -UR7, 0x100000, URZ ;  /* 0x00100000070c7890 */ /* 0x004fc8000fffe1ff */
[----:B------:R-:W-:Y:S02]  /*0850*/  USHF.L.U32 UR13, UR12, 0xb, URZ ;  /* 0x0000000b0c0d7899 */ /* 0x000fe400080006ff */
[----:B------:R-:W-:Y:S01]  /*0860*/  USHF.L.U32 UR12, UR12, 0x1, URZ ;  /* 0x000000010c0c7899 */ /* 0x000fe200080006ff */
[----:B------:R-:W-:Y:S01]  /*0870*/  ELECT P0, URZ, PT ;  /* 0x0000000000ff782f */ /* 0x000fe20003800000 */
[----:B------:R-:W2:Y:S10]  /*0880*/  FENCE.VIEW.ASYNC.S ;  /* 0x00000000000073c6 */ /* 0x000eb40000000000 */
[----:B--2---:R4:W2:Y:S01]  /*0890*/  SYNCS.EXCH.64 URZ, [UR8+0x60], UR12 ;  /* 0x0000600c08ff75b2 */ /* 0x0048a20008000100 */
[----:B------:R4:W3:Y:S02]  /*08a0*/  SYNCS.EXCH.64 URZ, [UR8+0x68], UR12 ;  /* 0x0000680c08ff75b2 */ /* 0x0008e40008000100 */
[----:B----4-:R-:W-:Y:S01]  /*08b0*/  NOP ;  /* 0x0000000000007918 */ /* 0x010fe20000000000 */
.L_x_11:
[----:B------:R-:W4:Y:S01]  /*08c0*/  SHFL.IDX PT, R0, R66, RZ, 0x1f ;  /* 0x00001fff42007589 */ /* 0x000f2200000e0000 */
[----:B------:R-:W-:Y:S01]  /*08d0*/  NOP ;  /* 0x0000000000007918 */ /* 0x000fe20000000000 */
[----:B----4-:R-:W-:-:S13]  /*08e0*/  ISETP.NE.AND P0, PT, R0, 0x4, PT ;  /* 0x000000040000780c */ /* 0x010fda0003f05270 */
[----:B------:R-:W-:Y:S05]  /*08f0*/  @P0 BRA `(.L_x_12) ;  /* 0x0000000000480947 */ /* 0x000fea0003800000 */
[----:B--2---:R-:W-:Y:S01]  /*0900*/  UMOV UR9, 0x1e0 ;  /* 0x000001e000097882 */ /* 0x004fe20000000000 */
[----:B---3--:R-:W-:Y:S01]  /*0910*/  UMOV UR8, 0x400 ;  /* 0x0000040000087882 */ /* 0x008fe20000000000 */
[----:B------:R-:W-:Y:S01]  /*0920*/  USEL UR9, UR9, 0x1a0, UP5 ;  /* 0x000001a009097887 */ /* 0x000fe2000a800000 */
        /* <DEDUP_REMOVED lines=10> */
[----:B--2---:R4:W2:Y:S08]  /*09d0*/  SYNCS.EXCH.64 URZ, [UR8+0x70], UR12 ;  /* 0x0000700c08ff75b2 */ /* 0x0048b00008000100 */
[----:B------:R4:W3:Y:S01]  /*09e0*/  SYNCS.EXCH.64 URZ, [UR8+0x80], UR14 ;  /* 0x0000800e08ff75b2 */ /* 0x0008e20008000100 */
[----:B------:R4:W1:Y:S01]  /*09f0*/  SYNCS.EXCH.64 URZ, [UR8+0x78], UR12 ;  /* 0x0000780c08ff75b2 */ /* 0x0008620008000100 */
[----:B------:R4:W1:Y:S02]  /*0a00*/  SYNCS.EXCH.64 URZ, [UR8+0x88], UR14 ;  /* 0x0000880e08ff75b2 */ /* 0x0008640008000100 */
[----:B----4-:R-:W-:Y:S01]  /*0a10*/  NOP ;  /* 0x0000000000007918 */ /* 0x010fe20000000000 */
.L_x_12:
[----:B------:R-:W4:Y:S01]  /*0a20*/  SHFL.IDX PT, R0, R66, RZ, 0x1f ;  /* 0x00001fff42007589 */ /* 0x000f2200000e0000 */
[----:B------:R-:W-:Y:S01]  /*0a30*/  NOP ;  /* 0x0000000000007918 */ /* 0x000fe20000000000 */
[----:B----4-:R-:W-:-:S13]  /*0a40*/  ISETP.NE.AND P0, PT, R0, 0x5, PT ;  /* 0x000000050000780c */ /* 0x010fda0003f05270 */
[----:B------:R-:W-:Y:S05]  /*0a50*/  @P0 BRA `(.L_x_13) ;  /* 0x0000000000540947 */ /* 0x000fea0003800000 */
[----:B--2---:R-:W-:Y:S01]  /*0a60*/  UMOV UR9, 0x400 ;  /* 0x0000040000097882 */ /* 0x004fe20000000000 */
        /* <DEDUP_REMOVED lines=14> */
[----:B------:R4:W1:Y:S01]  /*0b50*/  SYNCS.EXCH.64 URZ, [UR9+0xb8], UR14 ;  /* 0x0000b80e09ff75b2 */ /* 0x0008620008000100 */
[----:B------:R4:W1:Y:S01]  /*0b60*/  SYNCS.EXCH.64 URZ, [UR9+0xa0], UR12 ;  /* 0x0000a00c09ff75b2 */ /* 0x0008620008000100 */
[----:B------:R4:W1:Y:S01]  /*0b70*/  SYNCS.EXCH.64 URZ, [UR9+0xc0], UR14 ;  /* 0x0000c00e09ff75b2 */ /* 0x0008620008000100 */
[----:B------:R4:W1:Y:S01]  /*0b80*/  SYNCS.EXCH.64 URZ, [UR9+0xa8], UR12 ;  /* 0x0000a80c09ff75b2 */ /* 0x0008620008000100 */
[----:B------:R4:W1:Y:S02]  /*0b90*/  SYNCS.EXCH.64 URZ, [UR9+0xc8], UR14 ;  /* 0x0000c80e09ff75b2 */ /* 0x0008640008000100 */
[----:B----4-:R-:W-:Y:S01]  /*0ba0*/  NOP ;  /* 0x0000000000007918 */ /* 0x010fe20000000000 */
.L_x_13:
[----:B------:R-:W4:Y:S01]  /*0bb0*/  SHFL.IDX PT, R0, R66, RZ, 0x1f ;  /* 0x00001fff42007589 */ /* 0x000f2200000e0000 */
[----:B------:R-:W-:Y:S01]  /*0bc0*/  ISETP.NE.OR P1, PT, RZ, UR10, !P1 ;  /* 0x0000000aff007c0c */ /* 0x000fe2000cf25670 */
        /* <DEDUP_REMOVED lines=12> */
[----:B------:R4:W3:Y:S01]  /*0c90*/  SYNCS.EXCH.64 URZ, [UR8+0xe0], UR12 ;  /* 0x0000e00c08ff75b2 */ /* 0x0008e20008000100 */
[----:B------:R4:W1:Y:S01]  /*0ca0*/  SYNCS.EXCH.64 URZ, [UR8+0xd8], UR12 ;  /* 0x0000d80c08ff75b2 */ /* 0x0008620008000100 */
[----:B------:R4:W1:Y:S02]  /*0cb0*/  SYNCS.EXCH.64 URZ, [UR8+0xe8], UR12 ;  /* 0x0000e80c08ff75b2 */ /* 0x0008640008000100 */
[----:B----4-:R-:W-:Y:S01]  /*0cc0*/  NOP ;  /* 0x0000000000007918 */ /* 0x010fe20000000000 */
.L_x_14:
[----:B------:R-:W-:Y:S01]  /*0cd0*/  VOTEU.ALL UP1, P1 ;  /* 0x0000000000ff7886 */ /* 0x000fe20000820000 */
[----:B---3--:R-:W3:Y:S01]  /*0ce0*/  LDCU UR8, c[0x0][0x36c] ;  /* 0x00006d80ff0877ac */ /* 0x008ee20008000800 */
[----:B------:R-:W-:Y:S01]  /*0cf0*/  NOP ;  /* 0x0000000000007918 */ /* 0x000fe20000000000 */
[----:B------:R-:W-:Y:S01]  /*0d00*/  LOP3.LUT R10, R72, 0x1f, RZ, 0xc0, !PT ;  /* 0x0000001f480a7812 */ /* 0x000fe200078ec0ff */
[----:B--2---:R-:W-:Y:S01]  /*0d10*/  UMOV UR12, 0x20 ;  /* 0x00000020000c7882 */ /* 0x004fe20000000000 */
[----:B------:R-:W-:Y:S01]  /*0d20*/  @!UP1 UMOV UR7, 0x400 ;  /* 0x0000040000079882 */ /* 0x000fe20000000000 */
[----:B------:R-:W-:-:S04]  /*0d30*/  @!UP1 UIADD3 UR12, UPT, UPT, -UR12, 0x100000, URZ ;  /* 0x001000000c0c9890 */ /* 0x000fc8000fffe1ff */
[----:B------:R-:W-:Y:S02]  /*0d40*/  @!UP1 USHF.L.U32 UR13, UR12, 0xb, URZ ;  /* 0x0000000b0c0d9899 */ /* 0x000fe400080006ff */
[----:B------:R-:W-:Y:S02]  /*0d50*/  @!UP1 USHF.L.U32 UR12, UR12, 0x1, URZ ;  /* 0x000000010c0c9899 */ /* 0x000fe400080006ff */
[----:B------:R-:W-:Y:S01]  /*0d60*/  @!UP1 ULEA UR7, UR37, UR7, 0x18 ;  /* 0x0000000725079291 */ /* 0x000fe2000f8ec0ff */
[----:B------:R-:W-:Y:S01]  /*0d70*/  VOTEU.ALL UP1, P1 ;  /* 0x0000000000ff7886 */ /* 0x000fe20000820000 */
[----:B------:R-:W-:Y:S01]  /*0d80*/  UISETP.NE.AND UP4, UPT, UR10, URZ, UPT ;  /* 0x000000ff0a00728c */ /* 0x000fe2000bf85270 */
[----:B------:R-:W2:Y:S09]  /*0d90*/  FENCE.VIEW.ASYNC.S ;  /* 0x00000000000073c6 */ /* 0x000eb20000000000 */
[----:B--2---:R2:W4:Y:S01]  /*0da0*/  @!UP1 SYNCS.EXCH.64 URZ, [UR7+0xf0], UR12 ;  /* 0x0000f00c07ff95b2 */ /* 0x0045220008000100 */
[----:B---3--:R-:W-:-:S09]  /*0db0*/  UISETP.EQ.U32.AND UP1, UPT, UR8, 0x1, UPT ;  /* 0x000000010800788c */ /* 0x008fd2000bf22070 */
[----:B------:R-:W-:Y:S05]  /*0dc0*/  BRA.U !UP1, `(.L_x_15) ;  /* 0x0000000109087547 */ /* 0x000fea000b800000 */
[----:B-1--4-:R-:W-:Y:S01]  /*0dd0*/  UCGABAR_ARV ;  /* 0x00000000000079c7 */ /* 0x012fe20008000000 */
[----:B------:R-:W-:Y:S05]  /*0de0*/  BRA `(.L_x_16) ;  /* 0x0000000000047947 */ /* 0x000fea0003800000 */
.L_x_15:
[----:B-1--4-:R-:W-:Y:S01]  /*0df0*/  NOP ;  /* 0x0000000000007918 */ /* 0x012fe20000000000 */
.L_x_16:
[----:B------:R-:W1:Y:S01]  /*0e00*/  S2R R11, SR_CTAID.X ;  /* 0x00000000000b7919 */ /* 0x000e620000002500 */
[----:B------:R-:W-:-:S05]  /*0e10*/  CS2R.32 R60, SR_CgaSize ;  /* 0x00000000003c7805 */ /* 0x000fca0000008a00 */
[----:B------:R-:W-:-:S05]  /*0e20*/  IMAD R60, R60, -0xa0, RZ ;  /* 0xffffff603c3c7824 */ /* 0x000fca00078e02ff */
[----:B------:R-:W-:-:S14]  /*0e30*/  R2UR UR8, R60 ;  /* 0x000000003c0872ca */ /* 0x000fdc00000e0000 */
[----:B------:R-:W3:Y:S01]  /*0e40*/  LDCU UR8, c[0x0][UR8+0x2b0] ;  /* 0x00005600080877ac */ /* 0x000ee20008000800 */
[----:B------:R-:W-:-:S05]  /*0e50*/  CS2R.32 R0, SR_CgaSize ;  /* 0x0000000000007805 */ /* 0x000fca0000008a00 */
[----:B------:R-:W-:-:S06]  /*0e60*/  IMAD R0, R0, -0xa0, RZ ;  /* 0xffffff6000007824 */ /* 0x000fcc00078e02ff */
[----:B------:R-:W4:Y:S01]  /*0e70*/  LDC R0, c[0x0][R0+0x2a0] ;  /* 0x0000a80000007b82 */ /* 0x000f220000000800 */
[----:B------:R-:W-:Y:S01]  /*0e80*/  PRMT R8, RZ, 0x7610, R8 ;  /* 0x00007610ff087816 */ /* 0x000fe20000000008 */
[----:B------:R-:W3:Y:S01]  /*0e90*/  S2R R20, SR_CTAID.Y ;  /* 0x0000000000147919 */ /* 0x000ee20000002600 */
[----:B------:R-:W-:-:S05]  /*0ea0*/  CS2R.32 R60, SR_CgaSize ;  /* 0x00000000003c7805 */ /* 0x000fca0000008a00 */
[----:B------:R-:W-:-:S05]  /*0eb0*/  IMAD R60, R60, -0xa0, RZ ;  /* 0xffffff603c3c7824 */ /* 0x000fca00078e02ff */
[----:B--2---:R-:W-:-:S14]  /*0ec0*/  R2UR UR7, R60 ;  /* 0x000000003c0772ca */ /* 0x004fdc00000e0000 */
[----:B------:R-:W2:Y:S01]  /*0ed0*/  LDCU UR7, c[0x0][UR7+0x2b4] ;  /* 0x00005680070777ac */ /* 0x000ea20008000800 */
[----:B------:R-:W-:Y:S01]  /*0ee0*/  UISETP.NE.AND UP2, UPT, UR10, 0x2, UPT ;  /* 0x000000020a00788c */ /* 0x000fe2000bf45270 */
[----:B------:R-:W3:Y:S01]  /*0ef0*/  LDC R9, c[0x0][0xb24] ;  /* 0x0002c900ff097b82 */ /* 0x000ee20000000800 */
[----:B------:R-:W-:-:S05]  /*0f00*/  CS2R.32 R58, SR_CgaSize ;  /* 0x00000000003a7805 */ /* 0x000fca0000008a00 */
[----:B------:R-:W-:-:S06]  /*0f10*/  IMAD R58, R58, -0xa0, RZ ;  /* 0xffffff603a3a7824 */ /* 0x000fcc00078e02ff */
[----:B------:R-:W4:Y:S08]  /*0f20*/  LDC R58, c[0x0][R58+0x2a4] ;  /* 0x0000a9003a3a7b82 */ /* 0x000f300000000800 */
[----:B------:R-:W4:Y:S01]  /*0f30*/  LDC R26, c[0x0][0xb24] ;  /* 0x0002c900ff1a7b82 */ /* 0x000f220000000800 */
[----:B-1----:R-:W-:Y:S01]  /*0f40*/  I2FP.F32.U32 R4, R11 ;  /* 0x0000000b00047245 */ /* 0x002fe20000201000 */
[----:B------:R-:W-:-:S06]  /*0f50*/  IMAD.MOV.U32 R21, RZ, RZ, R11 ;  /* 0x000000ffff157224 */ /* 0x000fcc00078e000b */
[----:B------:R-:W1:Y:S01]  /*0f60*/  S2UR UR36, SR_CTAID.Z ;  /* 0x00000000002479c3 */ /* 0x000e620000002700 */
[----:B---3--:R-:W-:Y:S02]  /*0f70*/  ISETP.GE.AND P0, PT, R9, 0x1, PT ;  /* 0x000000010900780c */ /* 0x008fe40003f06270 */
[----:B------:R-:W-:Y:S01]  /*0f80*/  I2FP.F32.U32 R2, R20 ;  /* 0x0000001400027245 */ /* 0x000fe20000201000 */
[----:B------:R-:W-:-:S04]  /*0f90*/  FMUL R4, R4, UR8 ;  /* 0x0000000804047c20 */ /* 0x000fc80008400000 */
[----:B--2---:R-:W-:Y:S01]  /*0fa0*/  FMUL R2, R2, UR7 ;  /* 0x0000000702027c20 */ /* 0x004fe20008400000 */
[----:B------:R-:W2:Y:S01]  /*0fb0*/  F2I.U32.TRUNC.NTZ R60, R4 ;  /* 0x00000004003c7305 */ /* 0x000ea2000020f000 */
[----:B------:R-:W3:Y:S07]  /*0fc0*/  LDCU UR7, c[0x0][0xb30] ;  /* 0x00016600ff0777ac */ /* 0x000eee0008000800 */
[----:B------:R-:W1:Y:S01]  /*0fd0*/  F2I.U32.TRUNC.NTZ R3, R2 ;  /* 0x0000000200037305 */ /* 0x000e62000020f000 */
[----:B--2---:R-:W-:-:S04]  /*0fe0*/  IMAD.MOV R60, RZ, RZ, -R60 ;  /* 0x000000ffff3c7224 */ /* 0x004fc800078e0a3c */
[----:B----4-:R-:W-:Y:S01]  /*0ff0*/  IMAD R60, R0, R60, R11 ;  /* 0x0000003c003c7224 */ /* 0x010fe200078e020b */
[----:B------:R-:W-:Y:S01]  /*1000*/  PRMT R0, RZ, 0x7610, R0 ;  /* 0x00007610ff007816 */ /* 0x000fe20000000000 */
[----:B---3--:R-:W-:Y:S01]  /*1010*/  UISETP.NE.AND UP3, UPT, UR7, 0x1, UPT ;  /* 0x000000010700788c */ /* 0x008fe2000bf65270 */
[----:B-1----:R-:W-:-:S05]  /*1020*/  IADD3 R3, PT, PT, -R3, RZ, RZ ;  /* 0x000000ff03037210 */ /* 0x002fca0007ffe1ff */
[----:B------:R-:W-:Y:S01]  /*1030*/  IMAD R58, R58, R3, R20 ;  /* 0x000000033a3a7224 */ /* 0x000fe200078e0214 */
[----:B------:R-:W-:Y:S06]  /*1040*/  BRA.U UP4, `(.L_x_17) ;  /* 0x0000000104247547 */ /* 0x000fec000b800000 */
[----:B------:R-:W-:Y:S01]  /*1050*/  ISETP.NE.AND P1, PT, R58, RZ, PT ;  /* 0x000000ff3a00720c */ /* 0x000fe20003f25270 */
[----:B------:R-:W-:Y:S01]  /*1060*/  IMAD.MOV.U32 R0, RZ, RZ, 0x3 ;  /* 0x00000003ff007424 */ /* 0x000fe200078e00ff */
[C---:B------:R-:W-:Y:S02]  /*1070*/  LOP3.LUT R3, R60.reuse, 0xfffffffe, RZ, 0xc0, !PT ;  /* 0xfffffffe3c037812 */ /* 0x040fe400078ec0ff */
[----:B------:R-:W-:Y:S02]  /*1080*/  ISETP.LT.U32.OR P1, PT, R60, 0x2, !P1 ;  /* 0x000000023c00780c */ /* 0x000fe40004f21470 */
[----:B------:R-:W-:Y:S02]  /*1090*/  SHF.L.U32 R0, R0, R3, RZ ;  /* 0x0000000300007219 */ /* 0x000fe400000006ff */
[----:B------:R-:W-:Y:S02]  /*10a0*/  SEL R5, RZ, 0x1, !P1 ;  /* 0x00000001ff057807 */ /* 0x000fe40004800000 */
[----:B------:R-:W-:-:S05]  /*10b0*/  SEL R2, RZ, 0x2, !P1 ;  /* 0x00000002ff027807 */ /* 0x000fca0004800000 */
[----:B------:R-:W-:-:S05]  /*10c0*/  IMAD.IADD R2, R5, 0x1, R2 ;  /* 0x0000000105027824 */ /* 0x000fca00078e0202 */
[----:B------:R-:W-:Y:S02]  /*10d0*/  PRMT R8, R2, 0x7610, R8 ;  /* 0x0000761002087816 */ /* 0x000fe40000000008 */
.L_x_17:
[----:B------:R-:W-:Y:S05]  /*10e0*/  @!P0 BRA `(.L_x_18) ;  /* 0x0000000000b88947 */ /* 0x000fea0003800000 */
[----:B------:R-:W1:Y:S01]  /*10f0*/  LDC.64 R4, c[0x0][0xb18] ;  /* 0x0002c600ff047b82 */ /* 0x000e620000000a00 */
[----:B------:R-:W-:-:S07]  /*1100*/  ISETP.NE.AND P0, PT, R9, 0x1, PT ;  /* 0x000000010900780c */ /* 0x000fce0003f05270 */
[----:B------:R-:W2:Y:S08]  /*1110*/  LDC R14, c[0x0][0xb0c] ;  /* 0x0002c300ff0e7b82 */ /* 0x000eb00000000800 */
[----:B------:R-:W3:Y:S08]  /*1120*/  LDC R13, c[0x0][0x370] ;  /* 0x0000dc00ff0d7b82 */ /* 0x000ef00000000800 */
[----:B------:R-:W4:Y:S01]  /*1130*/  LDC R16, c[0x0][0x374] ;  /* 0x0000dd00ff107b82 */ /* 0x000f220000000800 */
[----:B-1----:R-:W-:-:S07]  /*1140*/  ISETP.NE.AND P1, PT, R4, 0x1, PT ;  /* 0x000000010400780c */ /* 0x002fce0003f25270 */
[----:B------:R-:W3:Y:S01]  /*1150*/  LDC.64 R6, c[0x0][0xb10] ;  /* 0x0002c400ff067b82 */ /* 0x000ee20000000a00 */
[----:B--2---:R-:W-:-:S07]  /*1160*/  ISETP.NE.AND P2, PT, R14, 0x1, PT ;  /* 0x000000010e00780c */ /* 0x004fce0003f45270 */
[----:B------:R-:W1:Y:S08]  /*1170*/  LDC R12, c[0x0][0xb20] ;  /* 0x0002c800ff0c7b82 */ /* 0x000e700000000800 */
[----:B------:R-:W2:Y:S01]  /*1180*/  LDC.64 R2, c[0x0][0xb28] ;  /* 0x0002ca00ff027b82 */ /* 0x000ea20000000a00 */
[----:B----4-:R-:W-:-:S04]  /*1190*/  IMAD.HI.U32 R15, R16, R5, RZ ;  /* 0x00000005100f7227 */ /* 0x010fc800078e00ff */
[----:B------:R-:W-:-:S04]  /*11a0*/  IMAD.HI.U32 R5, R20, R5, RZ ;  /* 0x0000000514057227 */ /* 0x000fc800078e00ff */
[----:B---3--:R-:W-:-:S04]  /*11b0*/  IMAD.HI.U32 R18, R13, R6, RZ ;  /* 0x000000060d127227 */ /* 0x008fc800078e00ff */
[C---:B------:R-:W-:Y:S01]  /*11c0*/  IMAD.HI.U32 R22, R11.reuse, R6, RZ ;  /* 0x000000060b167227 */ /* 0x040fe200078e00ff */
[-C--:B------:R-:W-:Y:S02]  /*11d0*/  @P2 SHF.R.U32.HI R13, RZ, R7.reuse, R18 ;  /* 0x00000007ff0d2219 */ /* 0x080fe40000011612 */
[-C--:B-1----:R-:W-:Y:S02]  /*11e0*/  @P1 SHF.R.U32.HI R16, RZ, R12.reuse, R15 ;  /* 0x0000000cff101219 */ /* 0x082fe4000001160f */
[----:B------:R-:W-:Y:S02]  /*11f0*/  SHF.R.U32.HI R5, RZ, R12, R5 ;  /* 0x0000000cff057219 */ /* 0x000fe40000011605 */
[----:B------:R-:W-:Y:S02]  /*1200*/  SHF.R.U32.HI R22, RZ, R7, R22 ;  /* 0x00000007ff167219 */ /* 0x000fe40000011616 */
[----:B------:R-:W-:Y:S01]  /*1210*/  SEL R5, R20, R5, !P1 ;  /* 0x0000000514057207 */ /* 0x000fe20004800000 */
[----:B--2---:R-:W-:Y:S01]  /*1220*/  IMAD.HI.U32 R18, R16, R2, RZ ;  /* 0x0000000210127227 */ /* 0x004fe200078e00ff */
[----:B------:R-:W-:-:S02]  /*1230*/  SEL R21, R11, R22, !P2 ;  /* 0x000000160b157207 */ /* 0x000fc40005000000 */
[----:B------:R-:W-:Y:S01]  /*1240*/  IADD3 R7, PT, PT, -R5, RZ, RZ ;  /* 0x000000ff05077210 */ /* 0x000fe20007ffe1ff */
[----:B------:R-:W-:Y:S01]  /*1250*/  IMAD.HI.U32 R6, R13, R2, RZ ;  /* 0x000000020d067227 */ /* 0x000fe200078e00ff */
[----:B------:R-:W-:-:S03]  /*1260*/  @P0 SHF.R.U32.HI R16, RZ, R3, R18 ;  /* 0x00000003ff100219 */ /* 0x000fc60000011612 */
[----:B------:R-:W-:Y:S01]  /*1270*/  IMAD R7, R4, R7, R20 ;  /* 0x0000000704077224 */ /* 0x000fe200078e0214 */
[----:B------:R-:W-:Y:S01]  /*1280*/  @P0 SHF.R.U32.HI R13, RZ, R3, R6 ;  /* 0x00000003ff0d0219 */ /* 0x000fe20000011606 */
[----:B------:R-:W-:-:S04]  /*1290*/  IMAD R16, R16, R9, RZ ;  /* 0x0000000910107224 */ /* 0x000fc800078e02ff */
[----:B------:R-:W-:Y:S01]  /*12a0*/  IMAD R6, R13, R9, RZ ;  /* 0x000000090d067224 */ /* 0x000fe200078e02ff */
[----:B------:R-:W-:-:S04]  /*12b0*/  ISETP.GE.AND P1, PT, R5, R16, PT ;  /* 0x000000100500720c */ /* 0x000fc80003f26270 */
[----:B------:R-:W-:Y:S01]  /*12c0*/  ISETP.GE.OR P1, PT, R21, R6, P1 ;  /* 0x000000061500720c */ /* 0x000fe20000f26670 */
[----:B------:R-:W-:-:S05]  /*12d0*/  IMAD.HI.U32 R6, R5, R2, RZ ;  /* 0x0000000205067227 */ /* 0x000fca00078e00ff */
[----:B------:R-:W-:-:S04]  /*12e0*/  SHF.R.U32.HI R6, RZ, R3, R6 ;  /* 0x00000003ff067219 */ /* 0x000fc80000011606 */
[----:B------:R-:W-:-:S03]  /*12f0*/  SEL R6, R5, R6, !P0 ;  /* 0x0000000605067207 */ /* 0x000fc60004000000 */
[----:B------:R-:W-:Y:S01]  /*1300*/  @!P1 IMAD.HI.U32 R12, R21, R2, RZ ;  /* 0x00000002150c9227 */ /* 0x000fe200078e00ff */
[----:B------:R-:W-:-:S04]  /*1310*/  IADD3 R2, PT, PT, -R6, RZ, RZ ;  /* 0x000000ff06027210 */ /* 0x000fc80007ffe1ff */
[----:B------:R-:W-:Y:S01]  /*1320*/  @!P1 SHF.R.U32.HI R12, RZ, R3, R12 ;  /* 0x00000003ff0c9219 */ /* 0x000fe2000001160c */
[----:B------:R-:W-:-:S03]  /*1330*/  IMAD R2, R9, R2, R5 ;  /* 0x0000000209027224 */ /* 0x000fc600078e0205 */
[----:B------:R-:W-:-:S05]  /*1340*/  @!P1 SEL R3, R21, R12, !P0 ;  /* 0x0000000c15039207 */ /* 0x000fca0004000000 */
[--C-:B------:R-:W-:Y:S02]  /*1350*/  @!P1 IMAD.IADD R6, R6, 0x1, -R3.reuse ;  /* 0x0000000106069824 */ /* 0x100fe400078e0a03 */
[----:B------:R-:W-:Y:S01]  /*1360*/  @!P1 IMAD R3, R2, R13, R3 ;  /* 0x0000000d02039224 */ /* 0x000fe200078e0203 */
[----:B------:R-:W-:Y:S01]  /*1370*/  IADD3 R2, PT, PT, -R21, RZ, RZ ;  /* 0x000000ff15027210 */ /* 0x000fe20007ffe1ff */
[----:B------:R-:W-:Y:S02]  /*1380*/  @!P1 IMAD R5, R6, R9, R21 ;  /* 0x0000000906059224 */ /* 0x000fe400078e0215 */
[----:B------:R-:W-:Y:S02]  /*1390*/  @!P1 IMAD.MOV.U32 R21, RZ, RZ, R3 ;  /* 0x000000ffff159224 */ /* 0x000fe400078e0003 */
[----:B------:R-:W-:Y:S02]  /*13a0*/  IMAD R2, R14, R2, R11 ;  /* 0x000000020e027224 */ /* 0x000fe400078e020b */
[----:B------:R-:W-:-:S02]  /*13b0*/  IMAD R20, R5, R4, R7 ;  /* 0x0000000405147224 */ /* 0x000fc400078e0207 */
[----:B------:R-:W-:Y:S02]  /*13c0*/  IMAD R21, R21, R14, R2 ;  /* 0x0000000e15157224 */ /* 0x000fe400078e0202 */
.L_x_18:
[----:B------:R-:W-:Y:S05]  /*13d0*/  BRA.U UP3, `(.L_x_19) ;  /* 0x0000000103407547 */ /* 0x000fea000b800000 */
[----:B------:R-:W1:Y:S08]  /*13e0*/  LDC.64 R4, c[0x0][0xb10] ;  /* 0x0002c400ff047b82 */ /* 0x000e700000000a00 */
[----:B------:R-:W2:Y:S08]  /*13f0*/  LDC.64 R2, c[0x0][0xb18] ;  /* 0x0002c600ff027b82 */ /* 0x000eb00000000a00 */
[----:B------:R-:W3:Y:S08]  /*1400*/  LDC R6, c[0x0][0xb20] ;  /* 0x0002c800ff067b82 */ /* 0x000ef00000000800 */
[----:B------:R-:W4:Y:S01]  /*1410*/  LDC R12, c[0x0][0xb0c] ;  /* 0x0002c300ff0c7b82 */ /* 0x000f220000000800 */
[----:B-1----:R-:W-:-:S05]  /*1420*/  IMAD.HI.U32 R4, R21, R4, RZ ;  /* 0x0000000415047227 */ /* 0x002fca00078e00ff */
[----:B------:R-:W-:Y:S01]  /*1430*/  SHF.R.U32.HI R4, RZ, R5, R4 ;  /* 0x00000005ff047219 */ /* 0x000fe20000011604 */
[----:B--2---:R-:W-:Y:S01]  /*1440*/  IMAD.HI.U32 R3, R20, R3, RZ ;  /* 0x0000000314037227 */ /* 0x004fe200078e00ff */
[----:B------:R-:W-:-:S04]  /*1450*/  ISETP.NE.AND P0, PT, R2, 0x1, PT ;  /* 0x000000010200780c */ /* 0x000fc80003f05270 */
[----:B---3--:R-:W-:-:S04]  /*1460*/  SHF.R.U32.HI R3, RZ, R6, R3 ;  /* 0x00000006ff037219 */ /* 0x008fc80000011603 */
[----:B------:R-:W-:Y:S02]  /*1470*/  SEL R3, R20, R3, !P0 ;  /* 0x0000000314037207 */ /* 0x000fe40004000000 */
[----:B----4-:R-:W-:-:S04]  /*1480*/  ISETP.NE.AND P1, PT, R12, 0x1, PT ;  /* 0x000000010c00780c */ /* 0x010fc80003f25270 */
[----:B------:R-:W-:-:S05]  /*1490*/  SEL R6, R21, R4, !P1 ;  /* 0x0000000415067207 */ /* 0x000fca0004800000 */
[----:B------:R-:W-:Y:S02]  /*14a0*/  IMAD.IADD R4, R3, 0x1, -R6 ;  /* 0x0000000103047824 */ /* 0x000fe400078e0a06 */
[----:B------:R-:W-:Y:S02]  /*14b0*/  IMAD.IADD R3, R6, 0x1, -R3 ;  /* 0x0000000106037824 */ /* 0x000fe400078e0a03 */
[----:B------:R-:W-:Y:S02]  /*14c0*/  IMAD R21, R4, R12, R21 ;  /* 0x0000000c04157224 */ /* 0x000fe400078e0215 */
[----:B------:R-:W-:Y:S02]  /*14d0*/  IMAD R20, R3, R2, R20 ;  /* 0x0000000203147224 */ /* 0x000fe400078e0214 */
.L_x_19:
[----:B------:R-:W-:Y:S05]  /*14e0*/  BRA.U !UP1, `(.L_x_20) ;  /* 0x00000001090c7547 */ /* 0x000fea000b800000 */
[----:B------:R-:W-:Y:S01]  /*14f0*/  UCGABAR_WAIT ;  /* 0x0000000000007dc7 */ /* 0x000fe20008000000 */
[----:B------:R-:W-:Y:S01]  /*1500*/  CCTL.IVALL ;  /* 0x00000000ff00798f */ /* 0x000fe20002000000 */
[----:B------:R-:W-:Y:S05]  /*1510*/  BRA `(.L_x_21) ;  /* 0x0000000000047947 */ /* 0x000fea0003800000 */
.L_x_20:
[----:B------:R-:W-:Y:S06]  /*1520*/  BAR.SYNC.DEFER_BLOCKING 0x0 ;  /* 0x0000000000007b1d */ /* 0x000fec0000010000 */
.L_x_21:
[----:B------:R-:W-:Y:S05]  /*1530*/  BRA.U UP2, `(.L_x_22) ;  /* 0x0000001102607547 */ /* 0x000fea000b800000 */
[----:B------:R-:W1:Y:S01]  /*1540*/  LDCU UR4, c[0x0][0x38c] ;  /* 0x00007180ff0477ac */ /* 0x000e620008000800 */
[----:B------:R-:W2:Y:S01]  /*1550*/  LDC R9, c[0x0][0x370] ;  /* 0x0000dc00ff097b82 */ /* 0x000ea20000000800 */
[----:B------:R-:W-:Y:S01]  /*1560*/  IMAD.SHL.U32 R16, R11, 0x40, RZ ;  /* 0x000000400b107824 */ /* 0x000fe200078e00ff */
[----:B------:R-:W-:Y:S01]  /*1570*/  PLOP3.LUT P1, PT, PT, PT, UP5, 0x80, 0x8 ;  /* 0x000000000008781c */ /* 0x000fe20003f2f058 */
[----:B------:R-:W-:Y:S01]  /*1580*/  HFMA2 R12, -RZ, RZ, 0, 0 ;  /* 0x00000000ff0c7431 */ /* 0x000fe200000001ff */
[----:B------:R-:W-:Y:S01]  /*1590*/  UISETP.NE.AND UP1, UPT, UR10, URZ, UPT ;  /* 0x000000ff0a00728c */ /* 0x000fe2000bf25270 */
[----:B------:R-:W-:Y:S01]  /*15a0*/  ISETP.NE.AND P4, PT, R10, RZ, P5 ;  /* 0x000000ff0a00720c */ /* 0x000fe20002f85270 */
[----:B------:R-:W-:Y:S01]  /*15b0*/  IMAD.MOV.U32 R15, RZ, RZ, 0x1 ;  /* 0x00000001ff0f7424 */ /* 0x000fe200078e00ff */
[----:B------:R-:W-:Y:S01]  /*15c0*/  PLOP3.LUT P1, PT, P1, PT, PT, 0x8, 0x80 ;  /* 0x000000000080781c */ /* 0x000fe20000f2e170 */
[----:B------:R-:W3:Y:S01]  /*15d0*/  LDC R0, c[0x0][0x374] ;  /* 0x0000dd00ff007b82 */ /* 0x000ee20000000800 */
[----:B------:R-:W-:Y:S01]  /*15e0*/  IMAD.MOV.U32 R14, RZ, RZ, RZ ;  /* 0x000000ffff0e7224 */ /* 0x000fe200078e00ff */
[----:B------:R-:W-:Y:S01]  /*15f0*/  MOV R8, 0x1 ;  /* 0x0000000100087802 */ /* 0x000fe20000000f00 */
[----:B------:R-:W-:Y:S01]  /*1600*/  IMAD.MOV.U32 R10, RZ, RZ, RZ ;  /* 0x000000ffff0a7224 */ /* 0x000fe200078e00ff */
[----:B------:R-:W-:Y:S01]  /*1610*/  LOP3.LUT R16, R16, 0x40, RZ, 0xc0, !PT ;  /* 0x0000004010107812 */ /* 0x000fe200078ec0ff */
[----:B------:R-:W4:Y:S01]  /*1620*/  LDCU.64 UR14, c[0x0][0x348] ;  /* 0x00006900ff0e77ac */ /* 0x000f220008000a00 */
[----:B-1----:R-:W-:-:S02]  /*1630*/  UIADD3 UR5, UPT, UPT, UR4, 0x3f, URZ ;  /* 0x0000003f04057890 */ /* 0x002fc4000fffe0ff */
[----:B------:R-:W-:Y:S02]  /*1640*/  USEL UR22, UR6, 0x2, UP1 ;  /* 0x0000000206167887 */ /* 0x000fe40008800000 */
[----:B------:R-:W-:Y:S01]  /*1650*/  USHF.R.S32.HI UR7, URZ, 0x1f, UR5 ;  /* 0x0000001fff077899 */ /* 0x000fe20008011405 */
[----:B------:R-:W-:-:S03]  /*1660*/  UMOV UR23, URZ ;  /* 0x000000ff00177c82 */ /* 0x000fc60008000000 */
[----:B------:R-:W-:Y:S02]  /*1670*/  ULEA.HI UR7, UR7, UR5, URZ, 0x6 ;  /* 0x0000000507077291 */ /* 0x000fe4000f8f30ff */
[----:B------:R-:W-:Y:S02]  /*1680*/  UIADD3 UR5, UPT, UPT, UR4, -0x1, URZ ;  /* 0xffffffff04057890 */ /* 0x000fe4000fffe0ff */
[----:B------:R-:W-:Y:S02]  /*1690*/  USHF.R.S32.HI UR7, URZ, 0x6, UR7 ;  /* 0x00000006ff077899 */ /* 0x000fe40008011407 */
[----:B------:R-:W-:Y:S02]  /*16a0*/  UISETP.GE.U32.AND UP2, UPT, UR5, -0x7f, UPT ;  /* 0xffffff810500788c */ /* 0x000fe4000bf46070 */
[----:B------:R-:W-:Y:S02]  /*16b0*/  UISETP.LT.U32.AND UP0, UPT, UR7, 0x2, UPT ;  /* 0x000000020700788c */ /* 0x000fe4000bf01070 */
[----:B------:R-:W-:-:S02]  /*16c0*/  UIADD3 UR4, UPT, UPT, UR4, 0x7e, URZ ;  /* 0x0000007e04047890 */ /* 0x000fc4000fffe0ff */
[----:B------:R-:W-:-:S04]  /*16d0*/  USEL UR5, UR7, 0x2, UP0 ;  /* 0x0000000207057887 */ /* 0x000fc80008000000 */
[----:B------:R-:W-:Y:S02]  /*16e0*/  UIADD3 UR21, UPT, UPT, UR5, -0x1, URZ ;  /* 0xffffffff05157890 */ /* 0x000fe4000fffe0ff */
[----:B------:R-:W-:Y:S02]  /*16f0*/  @UP2 UIADD3 UR21, UPT, UPT, UR5, URZ, URZ ;  /* 0x000000ff05152290 */ /* 0x000fe4000fffe0ff */
[----:B------:R-:W-:Y:S02]  /*1700*/  UIADD3 UR24, UPT, UPT, UR7, -UR5, URZ ;  /* 0x8000000507187290 */ /* 0x000fe4000fffe0ff */
[----:B------:R-:W-:Y:S02]  /*1710*/  UIADD3 UR13, UPT, UPT, UR21, 0x1, URZ ;  /* 0x00000001150d7890 */ /* 0x000fe4000fffe0ff */
[----:B--2-4-:R-:W-:-:S12]  /*1720*/  UIADD3 UR21, UPT, UPT, -UR21, URZ, URZ ;  /* 0x000000ff15157290 */ /* 0x014fd8000fffe1ff */
.L_x_42:
[----:B------:R-:W-:Y:S01]  /*1730*/  UISETP.NE.AND UP0, UPT, UR37, URZ, UPT ;  /* 0x000000ff2500728c */ /* 0x000fe2000bf05270 */
[----:B------:R-:W1:Y:S08]  /*1740*/  S2UR UR37, SR_CgaCtaId ;  /* 0x00000000002579c3 */ /* 0x000e700000008800 */
[----:B------:R-:W-:Y:S05]  /*1750*/  BRA.U UP0, `(.L_x_23) ;  /* 0x0000000100347547 */ /* 0x000fea000b800000 */
[----:B------:R-:W2:Y:S01]  /*1760*/  S2R R2, SR_CgaCtaId ;  /* 0x0000000000027919 */ /* 0x000ea20000008800 */
[----:B------:R-:W-:-:S04]  /*1770*/  MOV R3, 0x400 ;  /* 0x0000040000037802 */ /* 0x000fc80000000f00 */
[----:B--2---:R-:W-:Y:S02]  /*1780*/  LEA R3, R2, R3, 0x18 ;  /* 0x0000000302037211 */ /* 0x004fe400078ec0ff */
[----:B------:R-:W-:-:S03]  /*1790*/  SHF.L.U32 R2, R8, 0x1f, RZ ;  /* 0x0000001f08027819 */ /* 0x000fc600000006ff */
[----:B------:R-:W-:-:S04]  /*17a0*/  IMAD R3, R10, 0x8, R3 ;  /* 0x000000080a037824 */ /* 0x000fc800078e0203 */
[----:B------:R-:W2:Y:S02]  /*17b0*/  SYNCS.PHASECHK.TRANS64.TRYWAIT P0, [R3+URZ+0xe0], R2 ;  /* 0x0000e002030075a7 */ /* 0x000ea400080011ff */
[----:B--2---:R-:W-:Y:S05]  /*17c0*/  @!P0 BRA `(.L_x_24) ;  /* 0x0000006c00b88947 */ /* 0x004fea0003800000 */
.L_x_147:
[----:B------:R-:W-:Y:S01]  /*17d0*/  VIADD R10, R10, 0x1 ;  /* 0x000000010a0a7836 */ /* 0x000fe20000000000 */
[----:B------:R2:W-:Y:S04]  /*17e0*/  SYNCS.ARRIVE.TRANS64.A1T0 RZ, [R3+URZ+0xd0], RZ ;  /* 0x0000d0ff03ff79a7 */ /* 0x0005e800081000ff */
[----:B------:R-:W-:-:S04]  /*17f0*/  ISETP.NE.AND P0, PT, R10, 0x2, PT ;  /* 0x000000020a00780c */ /* 0x000fc80003f05270 */
[----:B------:R-:W-:Y:S02]  /*1800*/  SEL R10, R10, RZ, P0 ;  /* 0x000000ff0a0a7207 */ /* 0x000fe40000000000 */
[----:B--2---:R-:W-:-:S04]  /*1810*/  SEL R3, RZ, 0x1, P0 ;  /* 0x00000001ff037807 */ /* 0x004fc80000000000 */
[----:B------:R-:W-:-:S07]  /*1820*/  LOP3.LUT R8, R8, R3, RZ, 0x3c, !PT ;  /* 0x0000000308087212 */ /* 0x000fce00078e3cff */
.L_x_23:
[----:B------:R-:W-:Y:S01]  /*1830*/  UMOV UR6, 0x400 ;  /* 0x0000040000067882 */ /* 0x000fe20000000000 */
[----:B------:R-:W-:Y:S01]  /*1840*/  LEA.HI R3, R21, R21, RZ, 0x1 ;  /* 0x0000001515037211 */ /* 0x000fe200078f08ff */
[----:B-1----:R-:W-:Y:S01]  /*1850*/  ULEA UR6, UR37, UR6, 0x18 ;  /* 0x0000000625067291 */ /* 0x002fe2000f8ec0ff */
[----:B------:R-:W-:Y:S01]  /*1860*/  SHF.L.U32 R2, R15, 0x1f, RZ ;  /* 0x0000001f0f027819 */ /* 0x000fe200000006ff */
[----:B------:R-:W-:Y:S01]  /*1870*/  UISETP.GE.U32.AND UP0, UPT, UR4, 0x7f, UPT ;  /* 0x0000007f0400788c */ /* 0x000fe2000bf06070 */
[C---:B------:R-:W-:Y:S01]  /*1880*/  R2UR UR9, R16.reuse ;  /* 0x00000000100972ca */ /* 0x040fe200000e0000 */
[----:B------:R-:W-:Y:S01]  /*1890*/  ULEA UR8, UR23, UR6, 0x3 ;  /* 0x0000000617087291 */ /* 0x000fe2000f8e18ff */
[----:B------:R-:W-:Y:S01]  /*18a0*/  IMAD.SHL.U32 R3, R3, 0x40, RZ ;  /* 0x0000004003037824 */ /* 0x000fe200078e00ff */
[----:B------:R-:W-:Y:S01]  /*18b0*/  R2UR UR11, R16 ;  /* 0x00000000100b72ca */ /* 0x000fe200000e0000 */
[----:B------:R-:W-:-:S03]  /*18c0*/  UMOV UR25, URZ ;  /* 0x000000ff00197c82 */ /* 0x000fc60008000000 */
[----:B------:R-:W-:-:S03]  /*18d0*/  R2UR UR35, R3 ;  /* 0x00000000032372ca */ /* 0x000fc600000e0000 */
[----:B------:R1:W2:Y:S01]  /*18e0*/  SYNCS.PHASECHK.TRANS64.TRYWAIT P0, [UR8+0x10], R2 ;  /* 0x00001002ff0075a7 */ /* 0x0002a20008001108 */
[----:B------:R-:W-:-:S09]  /*18f0*/  R2UR UR8, R20 ;  /* 0x00000000140872ca */ /* 0x000fd200000e0000 */
[----:B------:R-:W-:-:S04]  /*1900*/  ULOP3.LUT UR35, UR9, 0xffffff80, UR35, 0xf8, !UPT ;  /* 0xffffff8009237892 */ /* 0x000fc8000f8ef823 */
[----:B------:R-:W-:Y:S01]  /*1910*/  ULEA UR11, UR8, UR11, 0x7 ;  /* 0x0000000b080b7291 */ /* 0x000fe2000f8e38ff */
[----:B------:R-:W-:Y:S11]  /*1920*/  BRA.U !UP0, `(.L_x_25) ;  /* 0x0000000108bc7547 */ /* 0x000ff6000b800000 */
[----:B------:R-:W-:Y:S01]  /*1930*/  UMOV UR16, UR21 ;  /* 0x0000001500107c82 */ /* 0x000fe20008000000 */
[----:B------:R-:W-:Y:S01]  /*1940*/  UMOV UR17, UR23 ;  /* 0x0000001700117c82 */ /* 0x000fe20008000000 */
[----:B------:R-:W-:-:S05]  /*1950*/  UMOV UR34, URZ ;  /* 0x000000ff00227c82 */ /* 0x000fca0008000000 */
.L_x_31:
[----:B------:R-:W-:Y:S01]  /*1960*/  ULEA UR33, UR17, UR6, 0x3 ;  /* 0x0000000611217291 */ /* 0x000fe2000f8e18ff */
[----:B------:R-:W-:Y:S01]  /*1970*/  @P5 MOV R3, 0x8000 ;  /* 0x0000800000035802 */ /* 0x000fe20000000f00 */
[----:B-12-4-:R-:W-:Y:S10]  /*1980*/  @P0 BRA `(.L_x_26) ;  /* 0x00000000000c0947 */ /* 0x016ff40003800000 */
[----:B------:R-:W-:-:S04]  /*1990*/  SHF.L.U32 R5, R15, 0x1f, RZ ;  /* 0x0000001f0f057819 */ /* 0x000fc800000006ff */
[----:B------:R-:W2:Y:S02]  /*19a0*/  SYNCS.PHASECHK.TRANS64.TRYWAIT P0, [UR33+0x10], R5 ;  /* 0x00001005ff0075a7 */ /* 0x000ea40008001121 */
[----:B--2---:R-:W-:Y:S05]  /*19b0*/  @!P0 BRA `(.L_x_27) ;  /* 0x0000006c00508947 */ /* 0x004fea0003800000 */
.L_x_26:
[----:B------:R2:W-:Y:S01]  /*19c0*/  @P5 SYNCS.ARRIVE.TRANS64 RZ, [UR33], R3 ;  /* 0x00000003ffff59a7 */ /* 0x0005e20008000021 */
[----:B------:R-:W-:Y:S02]  /*19d0*/  ULOP3.LUT UR8, UR22, 0x2, URZ, 0xfc, !UPT ;  /* 0x0000000216087892 */ /* 0x000fe4000f8efcff */
[----:B------:R-:W-:Y:S02]  /*19e0*/  UIADD3 UR16, UPT, UPT, UR16, 0x1, URZ ;  /* 0x0000000110107890 */ /* 0x000fe4000fffe0ff */
[----:B------:R-:W-:Y:S02]  /*19f0*/  UISETP.NE.AND UP0, UPT, UR8, 0x2, UPT ;  /* 0x000000020800788c */ /* 0x000fe4000bf05270 */
[----:B------:R-:W-:-:S07]  /*1a00*/  UISETP.NE.AND UP2, UPT, UR16, 0x1, UPT ;  /* 0x000000011000788c */ /* 0x000fce000bf45270 */
[----:B------:R-:W-:Y:S05]  /*1a10*/  BRA.U UP0, `(.L_x_28) ;  /* 0x0000000100047547 */ /* 0x000fea000b800000 */
[----:B------:R-:W-:Y:S05]  /*1a20*/  BPT.TRAP 0x1 ;  /* 0x000000040000795c */ /* 0x000fea0000300000 */
.L_x_28:
[----:B------:R-:W-:Y:S04]  /*1a30*/  BSSY.RECONVERGENT B0, `(.L_x_29) ;  /* 0x0000003000007945 */ /* 0x000fe80003800200 */
[----:B------:R-:W-:Y:S05]  /*1a40*/  @!P4 BRA `(.L_x_30) ;  /* 0x000000000004c947 */ /* 0x000fea0003800000 */
[----:B------:R-:W-:Y:S05]  /*1a50*/  BPT.TRAP 0x1 ;  /* 0x000000040000795c */ /* 0x000fea0000300000 */
.L_x_30:
[----:B------:R-:W-:Y:S05]  /*1a60*/  BSYNC.RECONVERGENT B0 ;  /* 0x0000000000007941 */ /* 0x000fea0003800200 */
.L_x_29:
[----:B------:R-:W-:Y:S02]  /*1a70*/  UIADD3 UR23, UPT, UPT, UR17, 0x1, URZ ;  /* 0x0000000111177890 */ /* 0x000fe4000fffe0ff */
[----:B------:R-:W-:Y:S02]  /*1a80*/  UIADD3 UR28, UP1, UPT, UR14, 0x80, URZ ;  /* 0x000000800e1c7890 */ /* 0x000fe4000ff3e0ff */
[----:B------:R-:W-:Y:S02]  /*1a90*/  UISETP.NE.AND UP0, UPT, UR23, 0x2, UPT ;  /* 0x000000021700788c */ /* 0x000fe4000bf05270 */
[----:B------:R-:W-:Y:S02]  /*1aa0*/  ULOP3.LUT UR33, UR33, 0xfefffff8, URZ, 0xc0, !UPT ;  /* 0xfefffff821217892 */ /* 0x000fe4000f8ec0ff */
[----:B------:R-:W-:Y:S02]  /*1ab0*/  USEL UR9, URZ, 0x1, UP0 ;  /* 0x00000001ff097887 */ /* 0x000fe40008000000 */
[----:B------:R-:W-:-:S02]  /*1ac0*/  USEL UR23, UR23, URZ, UP0 ;  /* 0x000000ff17177287 */ /* 0x000fc40008000000 */
[----:B------:R-:W-:Y:S02]  /*1ad0*/  UIADD3 UR26, UP0, UPT, UR14, 0x180, URZ ;  /* 0x000001800e1a7890 */ /* 0x000fe4000ff1e0ff */
[----:B------:R-:W-:Y:S01]  /*1ae0*/  ULEA UR8, UR23, UR6, 0x3 ;  /* 0x0000000617087291 */ /* 0x000fe2000f8e18ff */
[----:B------:R-:W-:Y:S01]  /*1af0*/  LOP3.LUT R15, R15, UR9, RZ, 0x3c, !PT ;  /* 0x000000090f0f7c12 */ /* 0x000fe2000f8e3cff */
[----:B------:R-:W-:Y:S02]  /*1b00*/  UIADD3.X UR29, UPT, UPT, URZ, UR15, URZ, UP1, !UPT ;  /* 0x0000000fff1d7290 */ /* 0x000fe40008ffe4ff */
[----:B------:R-:W-:Y:S01]  /*1b10*/  UIADD3.X UR27, UPT, UPT, URZ, UR15, URZ, UP0, !UPT ;  /* 0x0000000fff1b7290 */ /* 0x000fe200087fe4ff */
[----:B-1----:R-:W-:Y:S01]  /*1b20*/  SHF.L.U32 R2, R15, 0x1f, RZ ;  /* 0x0000001f0f027819 */ /* 0x002fe200000006ff */
[----:B------:R-:W-:Y:S01]  /*1b30*/  UMOV UR18, 0x0 ;  /* 0x0000000000127882 */ /* 0x000fe20000000000 */
[----:B------:R-:W-:Y:S01]  /*1b40*/  UMOV UR19, 0x10000000 ;  /* 0x1000000000137882 */ /* 0x000fe20000000000 */
[----:B------:R-:W-:Y:S01]  /*1b50*/  UMOV UR10, UR34 ;  /* 0x00000022000a7c82 */ /* 0x000fe20008000000 */
[----:B------:R4:W1:Y:S01]  /*1b60*/  SYNCS.PHASECHK.TRANS64.TRYWAIT P0, [UR8+0x10], R2 ;  /* 0x00001002ff0075a7 */ /* 0x0008620008001108 */
[----:B------:R-:W-:Y:S01]  /*1b70*/  ULEA UR8, UR17, UR6, 0xd ;  /* 0x0000000611087291 */ /* 0x000fe2000f8e68ff */
[----:B------:R-:W-:Y:S01]  /*1b80*/  UMOV UR12, UR36 ;  /* 0x00000024000c7c82 */ /* 0x000fe20008000000 */
[----:B------:R-:W-:-:S02]  /*1b90*/  UMOV UR9, UR33 ;  /* 0x0000002100097c82 */ /* 0x000fc40008000000 */
[----:B------:R-:W-:Y:S02]  /*1ba0*/  UIADD3 UR32, UPT, UPT, UR8, 0x4300, URZ ;  /* 0x0000430008207890 */ /* 0x000fe4000fffe0ff */
[----:B------:R-:W-:Y:S01]  /*1bb0*/  UIADD3 UR8, UPT, UPT, UR8, 0x8300, URZ ;  /* 0x0000830008087890 */ /* 0x000fe2000fffe0ff */
[----:B------:R-:W-:Y:S01]  /*1bc0*/  UMOV UR25, UR13 ;  /* 0x0000000d00197c82 */ /* 0x000fe20008000000 */
[----:B------:R-:W-:-:S05]  /*1bd0*/  UMOV UR17, UR23 ;  /* 0x0000001700117c82 */ /* 0x000fca0008000000 */
[----:B------:R2:W-:Y:S02]  /*1be0*/  UTMALDG.3D.2CTA [UR32], [UR28], desc[UR18] ;  /* 0x000012201c0075b4 */ /* 0x0005e40008211000 */
[----:B------:R4:W-:Y:S01]  /*1bf0*/  UTMALDG.3D.2CTA [UR8], [UR26], desc[UR18] ;  /* 0x000012081a0075b4 */ /* 0x0009e20008211000 */
[----:B--2---:R-:W-:Y:S01]  /*1c00*/  UIADD3 UR34, UPT, UPT, UR34, 0x40, URZ ;  /* 0x0000004022227890 */ /* 0x004fe2000fffe0ff */
[----:B------:R-:W-:Y:S11]  /*1c10*/  BRA.U UP2, `(.L_x_31) ;  /* 0xfffffffd02507547 */ /* 0x000ff6000b83ffff */
.L_x_25:
[----:B----4-:R-:W-:Y:S01]  /*1c20*/  ULEA UR8, UR23, UR6, 0x3 ;  /* 0x0000000617087291 */ /* 0x010fe2000f8e18ff */
[----:B-1----:R-:W-:Y:S01]  /*1c30*/  SHF.L.U32 R2, R15, 0x1f, RZ ;  /* 0x0000001f0f027819 */ /* 0x002fe200000006ff */
[----:B------:R-:W-:Y:S01]  /*1c40*/  @!P1 SYNCS.ARRIVE.TRANS64.A1T0 RZ, [UR6+0x68], RZ ;  /* 0x000068ffffff99a7 */ /* 0x000fe20008100006 */
[----:B------:R-:W-:-:S06]  /*1c50*/  UISETP.GT.AND UP0, UPT, UR7, UR5, UPT ;  /* 0x000000050700728c */ /* 0x000fcc000bf04270 */
[----:B--2---:R1:W2:Y:S03]  /*1c60*/  SYNCS.PHASECHK.TRANS64.TRYWAIT P0, [UR8+0x10], R2 ;  /* 0x00001002ff0075a7 */ /* 0x0042a60008001108 */
[----:B------:R-:W-:Y:S05]  /*1c70*/  BRA.U !UP0, `(.L_x_32) ;  /* 0x0000000108bc7547 */ /* 0x000fea000b800000 */
[----:B------:R-:W-:Y:S01]  /*1c80*/  UIADD3 UR26, UPT, UPT, UR24, UR25, URZ ;  /* 0x00000019181a7290 */ /* 0x000fe2000fffe0ff */
[----:B------:R-:W-:-:S11]  /*1c90*/  UMOV UR27, UR23 ;  /* 0x00000017001b7c82 */ /* 0x000fd60008000000 */
.L_x_38:
[----:B------:R-:W-:Y:S01]  /*1ca0*/  ULEA UR17, UR27, UR6, 0x3 ;  /* 0x000000061b117291 */ /* 0x000fe2000f8e18ff */
[----:B--2---:R-:W-:Y:S01]  /*1cb0*/  @P5 MOV R3, 0x8000 ;  /* 0x0000800000035802 */ /* 0x004fe20000000f00 */
[----:B-12---:R-:W-:Y:S10]  /*1cc0*/  @P0 BRA `(.L_x_33) ;  /* 0x00000000000c0947 */ /* 0x006ff40003800000 */
[----:B------:R-:W-:-:S04]  /*1cd0*/  SHF.L.U32 R5, R15, 0x1f, RZ ;  /* 0x0000001f0f057819 */ /* 0x000fc800000006ff */
[----:B------:R-:W2:Y:S02]  /*1ce0*/  SYNCS.PHASECHK.TRANS64.TRYWAIT P0, [UR17+0x10], R5 ;  /* 0x00001005ff0075a7 */ /* 0x000ea40008001111 */
[----:B--2---:R-:W-:Y:S05]  /*1cf0*/  @!P0 BRA `(.L_x_34) ;  /* 0x0000006800988947 */ /* 0x004fea0003800000 */
.L_x_33:
[----:B------:R2:W-:Y:S01]  /*1d00*/  @P5 SYNCS.ARRIVE.TRANS64 RZ, [UR17], R3 ;  /* 0x00000003ffff59a7 */ /* 0x0005e20008000011 */
[----:B------:R-:W-:-:S04]  /*1d10*/  ULOP3.LUT UR8, UR22, 0x2, URZ, 0xfc, !UPT ;  /* 0x0000000216087892 */ /* 0x000fc8000f8efcff */
[----:B------:R-:W-:-:S09]  /*1d20*/  UISETP.NE.AND UP0, UPT, UR8, 0x2, UPT ;  /* 0x000000020800788c */ /* 0x000fd2000bf05270 */
[----:B------:R-:W-:Y:S05]  /*1d30*/  BRA.U UP0, `(.L_x_35) ;  /* 0x0000000100047547 */ /* 0x000fea000b800000 */
[----:B------:R-:W-:Y:S05]  /*1d40*/  BPT.TRAP 0x1 ;  /* 0x000000040000795c */ /* 0x000fea0000300000 */
.L_x_35:
[----:B------:R-:W-:Y:S04]  /*1d50*/  BSSY.RECONVERGENT B0, `(.L_x_36) ;  /* 0x0000003000007945 */ /* 0x000fe80003800200 */
[----:B------:R-:W-:Y:S05]  /*1d60*/  @!P4 BRA `(.L_x_37) ;  /* 0x000000000004c947 */ /* 0x000fea0003800000 */
[----:B------:R-:W-:Y:S05]  /*1d70*/  BPT.TRAP 0x1 ;  /* 0x000000040000795c */ /* 0x000fea0000300000 */
.L_x_37:
[----:B------:R-:W-:Y:S05]  /*1d80*/  BSYNC.RECONVERGENT B0 ;  /* 0x0000000000007941 */ /* 0x000fea0003800200 */
.L_x_36:
[----:B------:R-:W-:Y:S02]  /*1d90*/  UIADD3 UR23, UPT, UPT, UR27, 0x1, URZ ;  /* 0x000000011b177890 */ /* 0x000fe4000fffe0ff */
[----:B------:R-:W-:Y:S02]  /*1da0*/  UIADD3 UR32, UP1, UPT, UR14, 0x80, URZ ;  /* 0x000000800e207890 */ /* 0x000fe4000ff3e0ff */
[----:B------:R-:W-:Y:S02]  /*1db0*/  UISETP.NE.AND UP0, UPT, UR23, 0x2, UPT ;  /* 0x000000021700788c */ /* 0x000fe4000bf05270 */
[----:B------:R-:W-:Y:S02]  /*1dc0*/  USHF.L.U32 UR18, UR25, 0x6, URZ ;  /* 0x0000000619127899 */ /* 0x000fe400080006ff */
[----:B------:R-:W-:Y:S02]  /*1dd0*/  USEL UR9, URZ, 0x1, UP0 ;  /* 0x00000001ff097887 */ /* 0x000fe40008000000 */
[----:B------:R-:W-:-:S02]  /*1de0*/  USEL UR23, UR23, URZ, UP0 ;  /* 0x000000ff17177287 */ /* 0x000fc40008000000 */
[----:B------:R-:W-:Y:S02]  /*1df0*/  UIADD3 UR30, UP0, UPT, UR14, 0x180, URZ ;  /* 0x000001800e1e7890 */ /* 0x000fe4000ff1e0ff */
[----:B------:R-:W-:Y:S01]  /*1e00*/  ULEA UR8, UR23, UR6, 0x3 ;  /* 0x0000000617087291 */ /* 0x000fe2000f8e18ff */
[----:B------:R-:W-:Y:S01]  /*1e10*/  LOP3.LUT R15, R15, UR9, RZ, 0x3c, !PT ;  /* 0x000000090f0f7c12 */ /* 0x000fe2000f8e3cff */
[----:B------:R-:W-:Y:S02]  /*1e20*/  ULOP3.LUT UR17, UR17, 0xfefffff8, URZ, 0xc0, !UPT ;  /* 0xfefffff811117892 */ /* 0x000fe4000f8ec0ff */
[----:B------:R-:W-:Y:S01]  /*1e30*/  UIADD3.X UR33, UPT, UPT, URZ, UR15, URZ, UP1, !UPT ;  /* 0x0000000fff217290 */ /* 0x000fe20008ffe4ff */
[----:B-1----:R-:W-:Y:S01]  /*1e40*/  SHF.L.U32 R2, R15, 0x1f, RZ ;  /* 0x0000001f0f027819 */ /* 0x002fe200000006ff */
[----:B------:R-:W-:Y:S01]  /*1e50*/  UIADD3.X UR31, UPT, UPT, URZ, UR15, URZ, UP0, !UPT ;  /* 0x0000000fff1f7290 */ /* 0x000fe200087fe4ff */
[----:B------:R-:W-:Y:S02]  /*1e60*/  UMOV UR28, 0x0 ;  /* 0x00000000001c7882 */ /* 0x000fe40000000000 */
[----:B------:R4:W1:Y:S01]  /*1e70*/  SYNCS.PHASECHK.TRANS64.TRYWAIT P0, [UR8+0x10], R2 ;  /* 0x00001002ff0075a7 */ /* 0x0008620008001108 */
[----:B------:R-:W-:Y:S01]  /*1e80*/  ULEA UR8, UR27, UR6, 0xd ;  /* 0x000000061b087291 */ /* 0x000fe2000f8e68ff */
[----:B------:R-:W-:Y:S01]  /*1e90*/  UMOV UR29, 0x10000000 ;  /* 0x10000000001d7882 */ /* 0x000fe20000000000 */
[----:B------:R-:W-:-:S02]  /*1ea0*/  UMOV UR19, UR35 ;  /* 0x0000002300137c82 */ /* 0x000fc40008000000 */
[----:B------:R-:W-:Y:S02]  /*1eb0*/  UIADD3 UR16, UPT, UPT, UR8, 0x4300, URZ ;  /* 0x0000430008107890 */ /* 0x000fe4000fffe0ff */
[----:B------:R-:W-:Y:S01]  /*1ec0*/  UIADD3 UR8, UPT, UPT, UR8, 0x8300, URZ ;  /* 0x0000830008087890 */ /* 0x000fe2000fffe0ff */
[----:B------:R-:W-:Y:S01]  /*1ed0*/  UMOV UR20, UR36 ;  /* 0x0000002400147c82 */ /* 0x000fe20008000000 */
[----:B------:R-:W-:Y:S01]  /*1ee0*/  UMOV UR12, UR36 ;  /* 0x00000024000c7c82 */ /* 0x000fe20008000000 */
[----:B------:R-:W-:Y:S01]  /*1ef0*/  UMOV UR9, UR17 ;  /* 0x0000001100097c82 */ /* 0x000fe20008000000 */
[----:B------:R-:W-:Y:S01]  /*1f00*/  UMOV UR10, UR18 ;  /* 0x00000012000a7c82 */ /* 0x000fe20008000000 */
[----:B------:R-:W-:Y:S02]  /*1f10*/  UIADD3 UR25, UPT, UPT, UR25, 0x1, URZ ;  /* 0x0000000119197890 */ /* 0x000fe4000fffe0ff */
[----:B------:R4:W-:Y:S01]  /*1f20*/  UTMALDG.3D.2CTA [UR16], [UR32], desc[UR28] ;  /* 0x00001c10200075b4 */ /* 0x0009e20008211000 */
[----:B------:R-:W-:Y:S01]  /*1f30*/  UMOV UR27, UR23 ;  /* 0x00000017001b7c82 */ /* 0x000fe20008000000 */
[----:B------:R-:W-:Y:S01]  /*1f40*/  UISETP.NE.AND UP0, UPT, UR25, UR26, UPT ;  /* 0x0000001a1900728c */ /* 0x000fe2000bf05270 */
[----:B------:R4:W-:Y:S08]  /*1f50*/  UTMALDG.3D.2CTA [UR8], [UR30], desc[UR28] ;  /* 0x00001c081e0075b4 */ /* 0x0009f00008211000 */
[----:B----4-:R-:W-:Y:S05]  /*1f60*/  BRA.U UP0, `(.L_x_38) ;  /* 0xfffffffd004c7547 */ /* 0x010fea000b83ffff */
.L_x_32:
[----:B-1----:R-:W-:Y:S01]  /*1f70*/  LEA R2, R14, UR6, 0x3 ;  /* 0x000000060e027c11 */ /* 0x002fe2000f8e18ff */
[----:B------:R-:W-:Y:S01]  /*1f80*/  NOP ;  /* 0x0000000000007918 */ /* 0x000fe20000000000 */
[----:B--2---:R-:W-:Y:S02]  /*1f90*/  SHF.L.U32 R3, R12, 0x1f, RZ ;  /* 0x0000001f0c037819 */ /* 0x004fe400000006ff */
[----:B------:R-:W-:Y:S02]  /*1fa0*/  LEA R4, R14, UR6, 0x4 ;  /* 0x000000060e047c11 */ /* 0x000fe4000f8e20ff */
[----:B------:R-:W1:Y:S02]  /*1fb0*/  SYNCS.PHASECHK.TRANS64.TRYWAIT P0, [R2+URZ+0x70], R3 ;  /* 0x00007003020075a7 */ /* 0x000e6400080011ff */
[----:B-1----:R-:W-:Y:S05]  /*1fc0*/  @!P0 BRA `(.L_x_39) ;  /* 0x0000006400fc8947 */ /* 0x002fea0003800000 */
.L_x_150:
[----:B------:R-:W2:Y:S01]  /*1fd0*/  LDS.128 R4, [R4+0x100] ;  /* 0x0001000004047984 */ /* 0x000ea20000000c00 */
[----:B------:R-:W-:Y:S01]  /*1fe0*/  ISETP.GE.AND P0, PT, R26, 0x1, PT ;  /* 0x000000011a00780c */ /* 0x000fe20003f06270 */
[----:B-1----:R-:W-:Y:S01]  /*1ff0*/  VIADD R2, R2, 0x80 ;  /* 0x0000008002027836 */ /* 0x002fe20000000000 */
[----:B------:R-:W-:Y:S01]  /*2000*/  @!PT LDS RZ, [RZ] ;  /* 0x00000000fffff984 */ /* 0x000fe20000000800 */
[----:B------:R-:W-:Y:S01]  /*2010*/  @!PT LDS RZ, [RZ] ;  /* 0x00000000fffff984 */ /* 0x000fe20000000800 */
[----:B------:R-:W-:Y:S01]  /*2020*/  @!PT LDS RZ, [RZ] ;  /* 0x00000000fffff984 */ /* 0x000fe20000000800 */
[----:B------:R-:W-:Y:S01]  /*2030*/  @!PT LDS RZ, [RZ] ;  /* 0x00000000fffff984 */ /* 0x000fe20000000800 */
[----:B------:R1:W-:Y:S06]  /*2040*/  MEMBAR.ALL.CTA ;  /* 0x0000000000007992 */ /* 0x0003ec0000008000 */
[----:B-1----:R-:W1:Y:S01]  /*2050*/  FENCE.VIEW.ASYNC.S ;  /* 0x00000000000073c6 */ /* 0x002e620000000000 */
[----:B------:R-:W-:-:S04]  /*2060*/  PRMT R2, RZ, 0x654, R2 ;  /* 0x00000654ff027816 */ /* 0x000fc80000000002 */
[----:B-1----:R1:W-:Y:S01]  /*2070*/  SYNCS.ARRIVE.TRANS64.RED.A1T0 RZ, [R2+URZ], RZ ;  /* 0x000000ff02ff79a7 */ /* 0x0023e200081004ff */
[----:B--2---:R-:W-:-:S13]  /*2080*/  LOP3.LUT P2, RZ, R6, 0x1, RZ, 0xc0, !PT ;  /* 0x0000000106ff7812 */ /* 0x004fda000784c0ff */
[----:B------:R-:W-:Y:S01]  /*2090*/  @P2 SHF.R.U32.HI R3, RZ, 0x10, R5 ;  /* 0x00000010ff032819 */ /* 0x000fe20000011605 */
[----:B------:R-:W-:Y:S01]  /*20a0*/  VOTEU.ANY UP0, P2 ;  /* 0x0000000000ff7886 */ /* 0x000fe20001000100 */
[----:B------:R-:W-:Y:S02]  /*20b0*/  @P2 MOV R13, R4 ;  /* 0x00000004000d2202 */ /* 0x000fe40000000f00 */
[----:B------:R-:W-:Y:S02]  /*20c0*/  @P2 R2UR.BROADCAST UR8, R3 ;  /* 0x00000000030822ca */ /* 0x000fe400008e0000 */
[----:B------:R-:W-:-:S11]  /*20d0*/  @P2 LOP3.LUT R11, R5, 0xffff, RZ, 0xc0, !PT ;  /* 0x0000ffff050b2812 */ /* 0x000fd600078ec0ff */
[----:B------:R-:W-:Y:S01]  /*20e0*/  @UP0 UMOV UR36, UR8 ;  /* 0x0000000800240c82 */ /* 0x000fe20008000000 */
[----:B-1----:R-:W-:Y:S05]  /*20f0*/  @!P0 BRA `(.L_x_40) ;  /* 0x0000000000b88947 */ /* 0x002fea0003800000 */
[----:B------:R-:W3:Y:S01]  /*2100*/  LDC.64 R4, c[0x0][0xb18] ;  /* 0x0002c600ff047b82 */ /* 0x000ee20000000a00 */
[----:B------:R-:W-:-:S07]  /*2110*/  ISETP.NE.AND P3, PT, R26, 0x1, PT ;  /* 0x000000011a00780c */ /* 0x000fce0003f65270 */
[----:B------:R-:W1:Y:S08]  /*2120*/  LDC.64 R6, c[0x0][0xb10] ;  /* 0x0002c400ff067b82 */ /* 0x000e700000000a00 */
[----:B------:R-:W2:Y:S08]  /*2130*/  LDC R17, c[0x0][0xb20] ;  /* 0x0002c800ff117b82 */ /* 0x000eb00000000800 */
[----:B------:R-:W4:Y:S01]  /*2140*/  LDC R18, c[0x0][0xb0c] ;  /* 0x0002c300ff127b82 */ /* 0x000f220000000800 */
[----:B---3--:R-:W-:Y:S01]  /*2150*/  IMAD.HI.U32 R22, R0, R5, RZ ;  /* 0x0000000500167227 */ /* 0x008fe200078e00ff */
[----:B------:R-:W-:-:S06]  /*2160*/  ISETP.NE.AND P0, PT, R4, 0x1, PT ;  /* 0x000000010400780c */ /* 0x000fcc0003f05270 */
[----:B------:R-:W3:Y:S01]  /*2170*/  LDC.64 R2, c[0x0][0xb28] ;  /* 0x0002ca00ff027b82 */ /* 0x000ee20000000a00 */
[----:B-1----:R-:W-:-:S04]  /*2180*/  IMAD.HI.U32 R20, R9, R6, RZ ;  /* 0x0000000609147227 */ /* 0x002fc800078e00ff */
[----:B------:R-:W-:Y:S01]  /*2190*/  IMAD.HI.U32 R24, R13, R6, RZ ;  /* 0x000000060d187227 */ /* 0x000fe200078e00ff */
[----:B------:R-:W-:Y:S02]  /*21a0*/  SHF.R.U32.HI R20, RZ, R7, R20 ;  /* 0x00000007ff147219 */ /* 0x000fe40000011614 */
[----:B--2---:R-:W-:Y:S01]  /*21b0*/  SHF.R.U32.HI R19, RZ, R17, R22 ;  /* 0x00000011ff137219 */ /* 0x004fe20000011616 */
[----:B------:R-:W-:Y:S01]  /*21c0*/  IMAD.HI.U32 R22, R11, R5, RZ ;  /* 0x000000050b167227 */ /* 0x000fe200078e00ff */
[----:B------:R-:W-:Y:S02]  /*21d0*/  SHF.R.U32.HI R24, RZ, R7, R24 ;  /* 0x00000007ff187219 */ /* 0x000fe40000011618 */
[----:B------:R-:W-:Y:S02]  /*21e0*/  SEL R19, R0, R19, !P0 ;  /* 0x0000001300137207 */ /* 0x000fe40004000000 */
[----:B------:R-:W-:Y:S02]  /*21f0*/  SHF.R.U32.HI R22, RZ, R17, R22 ;  /* 0x00000011ff167219 */ /* 0x000fe40000011616 */
[----:B----4-:R-:W-:-:S02]  /*2200*/  ISETP.NE.AND P1, PT, R18, 0x1, PT ;  /* 0x000000011200780c */ /* 0x010fc40003f25270 */
[----:B------:R-:W-:Y:S02]  /*2210*/  SEL R5, R11, R22, !P0 ;  /* 0x000000160b057207 */ /* 0x000fe40004000000 */
[----:B------:R-:W-:Y:S02]  /*2220*/  SEL R21, R9, R20, !P1 ;  /* 0x0000001409157207 */ /* 0x000fe40004800000 */
[----:B------:R-:W-:Y:S01]  /*2230*/  SEL R7, R13, R24, !P1 ;  /* 0x000000180d077207 */ /* 0x000fe20004800000 */
[----:B---3--:R-:W-:Y:S01]  /*2240*/  IMAD.HI.U32 R20, R19, R2, RZ ;  /* 0x0000000213147227 */ /* 0x008fe200078e00ff */
[----:B------:R-:W-:-:S03]  /*2250*/  IADD3 R17, PT, PT, -R5, RZ, RZ ;  /* 0x000000ff05117210 */ /* 0x000fc60007ffe1ff */
        /* <DEDUP_REMOVED lines=11> */
[----:B------:R-:W-:-:S04]  /*2310*/  @!P0 IMAD.HI.U32 R20, R7, R2, RZ ;  /* 0x0000000207148227 */ /* 0x000fc800078e00ff */
[----:B------:R-:W-:Y:S01]  /*2320*/  IMAD.MOV R2, RZ, RZ, -R6 ;  /* 0x000000ffff027224 */ /* 0x000fe200078e0a06 */
[----:B------:R-:W-:-:S03]  /*2330*/  @!P0 SHF.R.U32.HI R20, RZ, R3, R20 ;  /* 0x00000003ff148219 */ /* 0x000fc60000011614 */
[----:B------:R-:W-:Y:S01]  /*2340*/  IMAD R2, R26, R2, R5 ;  /* 0x000000021a027224 */ /* 0x000fe200078e0205 */
        /* <DEDUP_REMOVED lines=9> */
.L_x_40:
[----:B------:R-:W1:Y:S02]  /*23e0*/  LDCU UR8, c[0x0][0xb30] ;  /* 0x00016600ff0877ac */ /* 0x000e640008000800 */
[----:B-1----:R-:W-:-:S09]  /*23f0*/  UISETP.NE.AND UP0, UPT, UR8, 0x1, UPT ;  /* 0x000000010800788c */ /* 0x002fd2000bf05270 */
[----:B------:R-:W-:Y:S05]  /*2400*/  BRA.U UP0, `(.L_x_41) ;  /* 0x0000000100407547 */ /* 0x000fea000b800000 */
[----:B------:R-:W1:Y:S08]  /*2410*/  LDC.64 R4, c[0x0][0xb10] ;  /* 0x0002c400ff047b82 */ /* 0x000e700000000a00 */
[----:B------:R-:W2:Y:S08]  /*2420*/  LDC.64 R2, c[0x0][0xb18] ;  /* 0x0002c600ff027b82 */ /* 0x000eb00000000a00 */
[----:B------:R-:W4:Y:S08]  /*2430*/  LDC R6, c[0x0][0xb20] ;  /* 0x0002c800ff067b82 */ /* 0x000f300000000800 */
[----:B------:R-:W3:Y:S01]  /*2440*/  LDC R18, c[0x0][0xb0c] ;  /* 0x0002c300ff127b82 */ /* 0x000ee20000000800 */
[----:B-1----:R-:W-:-:S05]  /*2450*/  IMAD.HI.U32 R4, R13, R4, RZ ;  /* 0x000000040d047227 */ /* 0x002fca00078e00ff */
[----:B------:R-:W-:Y:S01]  /*2460*/  SHF.R.U32.HI R4, RZ, R5, R4 ;  /* 0x00000005ff047219 */ /* 0x000fe20000011604 */
[----:B--2---:R-:W-:Y:S01]  /*2470*/  IMAD.HI.U32 R3, R11, R3, RZ ;  /* 0x000000030b037227 */ /* 0x004fe200078e00ff */
[----:B------:R-:W-:-:S04]  /*2480*/  ISETP.NE.AND P0, PT, R2, 0x1, PT ;  /* 0x000000010200780c */ /* 0x000fc80003f05270 */
[----:B----4-:R-:W-:-:S04]  /*2490*/  SHF.R.U32.HI R6, RZ, R6, R3 ;  /* 0x00000006ff067219 */ /* 0x010fc80000011603 */
[----:B------:R-:W-:Y:S02]  /*24a0*/  SEL R3, R11, R6, !P0 ;  /* 0x000000060b037207 */ /* 0x000fe40004000000 */
[----:B---3--:R-:W-:-:S04]  /*24b0*/  ISETP.NE.AND P1, PT, R18, 0x1, PT ;  /* 0x000000011200780c */ /* 0x008fc80003f25270 */
[----:B------:R-:W-:-:S05]  /*24c0*/  SEL R4, R13, R4, !P1 ;  /* 0x000000040d047207 */ /* 0x000fca0004800000 */
[----:B------:R-:W-:Y:S02]  /*24d0*/  IMAD.IADD R5, R3, 0x1, -R4 ;  /* 0x0000000103057824 */ /* 0x000fe400078e0a04 */
[----:B------:R-:W-:Y:S02]  /*24e0*/  IMAD.IADD R3, R4, 0x1, -R3 ;  /* 0x0000000104037824 */ /* 0x000fe400078e0a03 */
[----:B------:R-:W-:Y:S02]  /*24f0*/  IMAD R13, R5, R18, R13 ;  /* 0x00000012050d7224 */ /* 0x000fe400078e020d */
[----:B------:R-:W-:-:S07]  /*2500*/  IMAD R11, R3, R2, R11 ;  /* 0x00000002030b7224 */ /* 0x000fce00078e020b */
.L_x_41:
[----:B------:R-:W-:Y:S01]  /*2510*/  VIADD R14, R14, 0x1 ;  /* 0x000000010e0e7836 */ /* 0x000fe20000000000 */
[----:B------:R-:W-:Y:S01]  /*2520*/  PLOP3.LUT P1, PT, PT, PT, PT, 0x80, 0x8 ;  /* 0x000000000008781c */ /* 0x000fe20003f2f070 */
[----:B------:R-:W-:Y:S02]  /*2530*/  IMAD.IADD R21, R13, 0x1, R60 ;  /* 0x000000010d157824 */ /* 0x000fe400078e023c */
[----:B------:R-:W-:Y:S01]  /*2540*/  IMAD.IADD R20, R11, 0x1, R58 ;  /* 0x000000010b147824 */ /* 0x000fe200078e023a */
[----:B------:R-:W-:-:S04]  /*2550*/  ISETP.NE.AND P0, PT, R14, 0x2, PT ;  /* 0x000000020e00780c */ /* 0x000fc80003f05270 */
[----:B------:R-:W-:Y:S02]  /*2560*/  SEL R3, RZ, 0x1, P0 ;  /* 0x00000001ff037807 */ /* 0x000fe40000000000 */
[----:B------:R-:W-:Y:S02]  /*2570*/  SEL R14, R14, RZ, P0 ;  /* 0x000000ff0e0e7207 */ /* 0x000fe40000000000 */
[----:B------:R-:W-:Y:S01]  /*2580*/  LOP3.LUT R12, R12, R3, RZ, 0x3c, !PT ;  /* 0x000000030c0c7212 */ /* 0x000fe200078e3cff */
[----:B------:R-:W-:Y:S06]  /*2590*/  @P2 BRA `(.L_x_42) ;  /* 0xfffffff000642947 */ /* 0x000fec000383ffff */
[----:B------:R-:W-:Y:S01]  /*25a0*/  UIADD3 UR6, UPT, UPT, UR6, 0x10, URZ ;  /* 0x0000001006067890 */ /* 0x000fe2000fffe0ff */
[----:B------:R-:W-:-:S03]  /*25b0*/  SHF.L.U32 R3, R15, 0x1f, RZ ;  /* 0x0000001f0f037819 */ /* 0x000fc600000006ff */
[----:B------:R-:W-:-:S09]  /*25c0*/  ULEA UR4, UR23, UR6, 0x3 ;  /* 0x0000000617047291 */ /* 0x000fd2000f8e18ff */
[----:B------:R-:W1:Y:S02]  /*25d0*/  SYNCS.PHASECHK.TRANS64.TRYWAIT P0, [UR4], R3 ;  /* 0x00000003ff0075a7 */ /* 0x000e640008001104 */
[----:B-1----:R-:W-:Y:S05]  /*25e0*/  @!P0 BRA `(.L_x_43) ;  /* 0x0000006000888947 */ /* 0x002fea0003800000 */
.L_x_152:
[----:B------:R-:W-:-:S04]  /*25f0*/  UIADD3 UR5, UPT, UPT, UR23, 0x1, URZ ;  /* 0x0000000117057890 */ /* 0x000fc8000fffe0ff */
[----:B------:R-:W-:-:S04]  /*2600*/  UISETP.NE.AND UP0, UPT, UR5, 0x2, UPT ;  /* 0x000000020500788c */ /* 0x000fc8000bf05270 */
[----:B------:R-:W-:Y:S02]  /*2610*/  USEL UR4, URZ, 0x1, UP0 ;  /* 0x00000001ff047887 */ /* 0x000fe40008000000 */
[----:B------:R-:W-:-:S04]  /*2620*/  USEL UR5, UR5, URZ, UP0 ;  /* 0x000000ff05057287 */ /* 0x000fc80008000000 */
[----:B------:R-:W-:Y:S01]  /*2630*/  ULEA UR5, UR5, UR6, 0x3 ;  /* 0x0000000605057291 */ /* 0x000fe2000f8e18ff */
[----:B-1----:R-:W-:-:S04]  /*2640*/  LOP3.LUT R3, R15, UR4, RZ, 0x3c, !PT ;  /* 0x000000040f037c12 */ /* 0x002fc8000f8e3cff */
[----:B------:R-:W-:Y:S01]  /*2650*/  SHF.L.U32 R3, R3, 0x1f, RZ ;  /* 0x0000001f03037819 */ /* 0x000fe200000006ff */
[----:B---3--:R-:W-:-:S07]  /*2660*/  IMAD.U32 R0, RZ, RZ, UR5 ;  /* 0x00000005ff007e24 */ /* 0x008fce000f8e00ff */
.L_x_44:
[----:B-1----:R1:W2:Y:S02]  /*2670*/  SYNCS.PHASECHK.TRANS64.TRYWAIT P0, [R0+URZ], R3 ;  /* 0x00000003000075a7 */ /* 0x0022a400080011ff */
[----:B--2---:R-:W-:Y:S05]  /*2680*/  @!P0 NANOSLEEP.SYNCS 0x989680 ;  /* 0x009896800000895d */ /* 0x004fea0003900000 */
[----:B------:R-:W2:Y:S02]  /*2690*/  @!P0 SYNCS.PHASECHK.TRANS64 P0, [R0+URZ], R3 ;  /* 0x00000003000085a7 */ /* 0x000ea400080010ff */
[----:B--2---:R-:W-:Y:S05]  /*26a0*/  @P0 EXIT ;  /* 0x000000000000094d */ /* 0x004fea0003800000 */
[----:B------:R-:W-:Y:S05]  /*26b0*/  BRA `(.L_x_44) ;  /* 0xfffffffc00ec7947 */ /* 0x000fea000383ffff */
.L_x_22:
[----:B------:R-:W-:-:S04]  /*26c0*/  UISETP.NE.AND UP1, UPT, UR37, URZ, UPT ;  /* 0x000000ff2500728c */ /* 0x000fc8000bf25270 */
[----:B------:R-:W-:-:S09]  /*26d0*/  UISETP.NE.OR UP1, UPT, UR10, 0x1, UP1 ;  /* 0x000000010a00788c */ /* 0x000fd20008f25670 */
[----:B------:R-:W-:Y:S05]  /*26e0*/  BRA.U UP1, `(.L_x_45) ;  /* 0x00000005014c7547 */ /* 0x000fea000b800000 */
[----:B------:R-:W-:Y:S01]  /*26f0*/  HFMA2 R11, -RZ, RZ, 0, 0 ;  /* 0x00000000ff0b7431 */ /* 0x000fe200000001ff */
[----:B------:R-:W-:Y:S01]  /*2700*/  ISETP.GE.U32.AND P2, PT, R10, 0x2, PT ;  /* 0x000000020a00780c */ /* 0x000fe20003f46070 */
[----:B------:R-:W-:Y:S01]  /*2710*/  IMAD.MOV.U32 R12, RZ, RZ, 0x1 ;  /* 0x00000001ff0c7424 */ /* 0x000fe200078e00ff */
[----:B------:R-:W-:Y:S01]  /*2720*/  CS2R R8, SRZ ;  /* 0x0000000000087805 */ /* 0x000fe2000001ff00 */
[----:B------:R-:W-:Y:S01]  /*2730*/  IMAD.MOV.U32 R3, RZ, RZ, RZ ;  /* 0x000000ffff037224 */ /* 0x000fe200078e00ff */
[----:B------:R-:W-:Y:S01]  /*2740*/  UMOV UR4, 0x400 ;  /* 0x0000040000047882 */ /* 0x000fe20000000000 */
[----:B------:R-:W-:Y:S01]  /*2750*/  UMOV UR6, URZ ;  /* 0x000000ff00067c82 */ /* 0x000fe20008000000 */
[----:B------:R-:W-:-:S12]  /*2760*/  ULEA UR37, UR37, UR4, 0x18 ;  /* 0x0000000425257291 */ /* 0x000fd8000f8ec0ff */
.L_x_49:
[----:B------:R-:W-:Y:S02]  /*2770*/  LEA R0, R3, UR37, 0x3 ;  /* 0x0000002503007c11 */ /* 0x000fe4000f8e18ff */
[----:B------:R-:W-:-:S03]  /*2780*/  SHF.L.U32 R5, R8, 0x1f, RZ ;  /* 0x0000001f08057819 */ /* 0x000fc600000006ff */
[----:B------:R-:W-:Y:S01]  /*2790*/  VIADD R4, R0, 0xe0 ;  /* 0x000000e000047836 */ /* 0x000fe20000000000 */
[----:B------:R-:W1:Y:S02]  /*27a0*/  SYNCS.PHASECHK.TRANS64.TRYWAIT P0, [R0+URZ+0xd0], R5 ;  /* 0x0000d005000075a7 */ /* 0x000e6400080011ff */
[----:B-1----:R-:W-:Y:S05]  /*27b0*/  @!P0 BRA `(.L_x_46) ;  /* 0x00000060002c8947 */ /* 0x002fea0003800000 */
.L_x_153:
[----:B------:R-:W-:Y:S01]  /*27c0*/  ULEA UR5, UR6, UR37, 0x3 ;  /* 0x0000002506057291 */ /* 0x000fe2000f8e18ff */
[----:B------:R-:W-:Y:S01]  /*27d0*/  PRMT R4, RZ, 0x654, R4 ;  /* 0x00000654ff047816 */ /* 0x000fe20000000004 */
[----:B-1----:R-:W-:Y:S01]  /*27e0*/  @!P2 IMAD.MOV.U32 R5, RZ, RZ, 0x10 ;  /* 0x00000010ff05a424 */ /* 0x002fe200078e00ff */
[----:B------:R-:W-:Y:S01]  /*27f0*/  SHF.L.U32 R7, R12, 0x1f, RZ ;  /* 0x0000001f0c077819 */ /* 0x000fe200000006ff */
[----:B------:R-:W-:Y:S01]  /*2800*/  UIADD3 UR4, UPT, UPT, UR5, 0x70, URZ ;  /* 0x0000007005047890 */ /* 0x000fe2000fffe0ff */
[----:B------:R1:W-:Y:S05]  /*2810*/  SYNCS.ARRIVE.TRANS64.RED.A1T0 RZ, [R4+URZ], RZ ;  /* 0x000000ff04ff79a7 */ /* 0x0003ea00081004ff */
[----:B------:R-:W-:Y:S01]  /*2820*/  IMAD.U32 R13, RZ, RZ, UR4 ;  /* 0x00000004ff0d7e24 */ /* 0x000fe2000f8e00ff */
[----:B------:R-:W2:Y:S04]  /*2830*/  SYNCS.PHASECHK.TRANS64.TRYWAIT P0, [UR5+0x80], R7 ;  /* 0x00008007ff0075a7 */ /* 0x000ea80008001105 */
[----:B------:R-:W-:Y:S01]  /*2840*/  PRMT R13, R10, 0x654, R13 ;  /* 0x000006540a0d7816 */ /* 0x000fe2000000000d */
[----:B-12---:R-:W-:Y:S06]  /*2850*/  @!P0 BRA `(.L_x_47) ;  /* 0x0000006000188947 */ /* 0x006fec0003800000 */
.L_x_155:
[----:B------:R-:W-:Y:S01]  /*2860*/  ULEA UR4, UR6, UR37, 0x4 ;  /* 0x0000002506047291 */ /* 0x000fe2000f8e20ff */
[----:B------:R-:W-:Y:S01]  /*2870*/  SEL R2, R13, R2, !P2 ;  /* 0x000000020d027207 */ /* 0x000fe20005000000 */
[----:B------:R-:W-:Y:S01]  /*2880*/  UIADD3 UR5, UPT, UPT, UR5, 0x70, URZ ;  /* 0x0000007005057890 */ /* 0x000fe2000fffe0ff */
[----:B-1----:R-:W-:Y:S01]  /*2890*/  LEA R0, R11, UR37, 0x3 ;  /* 0x000000250b007c11 */ /* 0x002fe2000f8e18ff */
[----:B------:R-:W-:Y:S01]  /*28a0*/  UIADD3 UR4, UPT, UPT, UR4, 0x100, URZ ;  /* 0x0000010004047890 */ /* 0x000fe2000fffe0ff */
[----:B------:R1:W-:Y:S01]  /*28b0*/  @!P2 SYNCS.ARRIVE.TRANS64.RED RZ, [R2+URZ], R5 ;  /* 0x0000000502ffa9a7 */ /* 0x0003e200080004ff */
[----:B------:R-:W-:Y:S01]  /*28c0*/  UIADD3 UR6, UPT, UPT, UR6, 0x1, URZ ;  /* 0x0000000106067890 */ /* 0x000fe2000fffe0ff */
[----:B------:R-:W-:-:S03]  /*28d0*/  VIADD R3, R3, 0x1 ;  /* 0x0000000103037836 */ /* 0x000fc60000000000 */
[----:B------:R-:W-:Y:S02]  /*28e0*/  UISETP.NE.AND UP0, UPT, UR6, 0x2, UPT ;  /* 0x000000020600788c */ /* 0x000fe4000bf05270 */
[----:B------:R-:W-:Y:S01]  /*28f0*/  ISETP.NE.AND P0, PT, R3, 0x2, PT ;  /* 0x000000020300780c */ /* 0x000fe20003f05270 */
[----:B------:R-:W-:Y:S06]  /*2900*/  UGETNEXTWORKID.BROADCAST [UR4], [UR5] ;  /* 0x00000000040073ca */ /* 0x000fec0008000100 */
[----:B------:R-:W-:Y:S02]  /*2910*/  USEL UR4, URZ, 0x1, UP0 ;  /* 0x00000001ff047887 */ /* 0x000fe40008000000 */
[----:B------:R-:W-:-:S04]  /*2920*/  USEL UR6, UR6, URZ, UP0 ;  /* 0x000000ff06067287 */ /* 0x000fc80008000000 */
[----:B------:R-:W-:Y:S02]  /*2930*/  LOP3.LUT R12, R12, UR4, RZ, 0x3c, !PT ;  /* 0x000000040c0c7c12 */ /* 0x000fe4000f8e3cff */
[----:B-1----:R-:W-:-:S04]  /*2940*/  SHF.L.U32 R5, R9, 0x1f, RZ ;  /* 0x0000001f09057819 */ /* 0x002fc800000006ff */
[----:B------:R-:W1:Y:S02]  /*2950*/  SYNCS.PHASECHK.TRANS64.TRYWAIT P1, [R0+URZ+0x70], R5 ;  /* 0x00007005000075a7 */ /* 0x000e6400080211ff */
[----:B-1----:R-:W-:Y:S05]  /*2960*/  @!P1 BRA `(.L_x_48) ;  /* 0x0000005c00ec9947 */ /* 0x002fea0003800000 */
.L_x_156:
[----:B------:R-:W-:Y:S01]  /*2970*/  LEA R4, R11, UR37, 0x4 ;  /* 0x000000250b047c11 */ /* 0x000fe2000f8e20ff */
[----:B-1----:R-:W-:Y:S01]  /*2980*/  VIADD R0, R0, 0x80 ;  /* 0x0000008000007836 */ /* 0x002fe20000000000 */
[----:B------:R-:W-:Y:S01]  /*2990*/  SEL R3, R3, RZ, P0 ;  /* 0x000000ff03037207 */ /* 0x000fe20000000000 */
[----:B------:R-:W-:-:S03]  /*29a0*/  VIADD R11, R11, 0x1 ;  /* 0x000000010b0b7836 */ /* 0x000fc60000000000 */
[----:B------:R-:W1:Y:S01]  /*29b0*/  LDS.128 R4, [R4+0x100] ;  /* 0x0001000004047984 */ /* 0x000e620000000c00 */
[----:B------:R-:W-:Y:S02]  /*29c0*/  PRMT R0, RZ, 0x654, R0 ;  /* 0x00000654ff007816 */ /* 0x000fe40000000000 */
[C---:B------:R-:W-:Y:S01]  /*29d0*/  ISETP.NE.AND P1, PT, R11.reuse, 0x2, PT ;  /* 0x000000020b00780c */ /* 0x040fe20003f25270 */
[----:B------:R-:W-:Y:S01]  /*29e0*/  @!PT LDS RZ, [RZ] ;  /* 0x00000000fffff984 */ /* 0x000fe20000000800 */
[----:B------:R-:W-:Y:S01]  /*29f0*/  @!PT LDS RZ, [RZ] ;  /* 0x00000000fffff984 */ /* 0x000fe20000000800 */
[----:B------:R-:W-:Y:S01]  /*2a00*/  @!PT LDS RZ, [RZ] ;  /* 0x00000000fffff984 */ /* 0x000fe20000000800 */
[----:B------:R-:W-:Y:S01]  /*2a10*/  @!PT LDS RZ, [RZ] ;  /* 0x00000000fffff984 */ /* 0x000fe20000000800 */
[----:B------:R2:W-:Y:S06]  /*2a20*/  MEMBAR.ALL.CTA ;  /* 0x0000000000007992 */ /* 0x0005ec0000008000 */
[----:B--2---:R-:W2:Y:S01]  /*2a30*/  FENCE.VIEW.ASYNC.S ;  /* 0x00000000000073c6 */ /* 0x004ea20000000000 */
[----:B------:R-:W-:Y:S01]  /*2a40*/  SEL R11, R11, RZ, P1 ;  /* 0x000000ff0b0b7207 */ /* 0x000fe20000800000 */
[----:B--2---:R2:W-:Y:S01]  /*2a50*/  SYNCS.ARRIVE.TRANS64.RED.A1T0 RZ, [R0+URZ], RZ ;  /* 0x000000ff00ff79a7 */ /* 0x0045e200081004ff */
[----:B-1----:R-:W-:-:S02]  /*2a60*/  LOP3.LUT P3, RZ, R6, 0x1, RZ, 0xc0, !PT ;  /* 0x0000000106ff7812 */ /* 0x002fc4000786c0ff */
[----:B------:R-:W-:-:S04]  /*2a70*/  SEL R5, RZ, 0x1, P0 ;  /* 0x00000001ff057807 */ /* 0x000fc80000000000 */
[----:B------:R-:W-:Y:S02]  /*2a80*/  LOP3.LUT R8, R8, R5, RZ, 0x3c, !PT ;  /* 0x0000000508087212 */ /* 0x000fe400078e3cff */
[----:B--2---:R-:W-:-:S04]  /*2a90*/  SEL R0, RZ, 0x1, P1 ;  /* 0x00000001ff007807 */ /* 0x004fc80000800000 */
[----:B------:R-:W-:Y:S01]  /*2aa0*/  LOP3.LUT R9, R9, R0, RZ, 0x3c, !PT ;  /* 0x0000000009097212 */ /* 0x000fe200078e3cff */
[----:B------:R-:W-:Y:S06]  /*2ab0*/  @P3 BRA `(.L_x_49) ;  /* 0xfffffffc002c3947 */ /* 0x000fec000383ffff */
[----:B------:R-:W-:Y:S01]  /*2ac0*/  ULEA UR5, UR6, UR37, 0x3 ;  /* 0x0000002506057291 */ /* 0x000fe2000f8e18ff */
[----:B------:R-:W-:-:S08]  /*2ad0*/  SHF.L.U32 R3, R12, 0x1f, RZ ;  /* 0x0000001f0c037819 */ /* 0x000fd000000006ff */
[----:B------:R-:W1:Y:S02]  /*2ae0*/  SYNCS.PHASECHK.TRANS64 P0, [UR5+0x80], R3 ;  /* 0x00008003ff0075a7 */ /* 0x000e640008001005 */
[----:B-1----:R-:W-:Y:S05]  /*2af0*/  @P0 BRA `(.L_x_50) ;  /* 0x0000000000080947 */ /* 0x002fea0003800000 */
[----:B------:R-:W1:Y:S02]  /*2b00*/  SYNCS.PHASECHK.TRANS64.TRYWAIT P0, [UR5+0x80], R3 ;  /* 0x00008003ff0075a7 */ /* 0x000e640008001105 */
[----:B-1----:R-:W-:Y:S05]  /*2b10*/  @!P0 BRA `(.L_x_51) ;  /* 0x0000005c00948947 */ /* 0x002fea0003800000 */
.L_x_50:
[----:B------:R-:W-:-:S04]  /*2b20*/  UIADD3 UR4, UPT, UPT, UR6, 0x1, URZ ;  /* 0x0000000106047890 */ /* 0x000fc8000fffe0ff */
[----:B------:R-:W-:-:S04]  /*2b30*/  UISETP.NE.AND UP0, UPT, UR4, 0x2, UPT ;  /* 0x000000020400788c */ /* 0x000fc8000bf05270 */
[----:B------:R-:W-:Y:S02]  /*2b40*/  USEL UR7, URZ, 0x1, UP0 ;  /* 0x00000001ff077887 */ /* 0x000fe40008000000 */
[----:B------:R-:W-:-:S04]  /*2b50*/  USEL UR4, UR4, URZ, UP0 ;  /* 0x000000ff04047287 */ /* 0x000fc80008000000 */
[----:B------:R-:W-:Y:S01]  /*2b60*/  ULEA UR4, UR4, UR37, 0x3 ;  /* 0x0000002504047291 */ /* 0x000fe2000f8e18ff */
[----:B-1----:R-:W-:-:S04]  /*2b70*/  LOP3.LUT R3, R12, UR7, RZ, 0x3c, !PT ;  /* 0x000000070c037c12 */ /* 0x002fc8000f8e3cff */
[----:B------:R-:W-:-:S04]  /*2b80*/  SHF.L.U32 R0, R3, 0x1f, RZ ;  /* 0x0000001f03007819 */ /* 0x000fc800000006ff */
[----:B------:R-:W1:Y:S02]  /*2b90*/  SYNCS.PHASECHK.TRANS64 P0, [UR4+0x80], R0 ;  /* 0x00008000ff0075a7 */ /* 0x000e640008001004 */
[----:B-1----:R-:W-:Y:S05]  /*2ba0*/  @P0 EXIT ;  /* 0x000000000000094d */ /* 0x002fea0003800000 */
[----:B------:R-:W-:Y:S02]  /*2bb0*/  SHF.L.U32 R3, R3, 0x1f, RZ ;  /* 0x0000001f03037819 */ /* 0x000fe400000006ff */
[----:B------:R-:W-:-:S07]  /*2bc0*/  MOV R0, UR4 ;  /* 0x0000000400007c02 */ /* 0x000fce0008000f00 */
.L_x_52:
[----:B-1----:R1:W2:Y:S02]  /*2bd0*/  SYNCS.PHASECHK.TRANS64.TRYWAIT P0, [R0+URZ+0x80], R3 ;  /* 0x00008003000075a7 */ /* 0x0022a400080011ff */
[----:B--2---:R-:W-:Y:S05]  /*2be0*/  @!P0 NANOSLEEP.SYNCS 0x989680 ;  /* 0x009896800000895d */ /* 0x004fea0003900000 */
[----:B------:R-:W2:Y:S02]  /*2bf0*/  @!P0 SYNCS.PHASECHK.TRANS64 P0, [R0+URZ+0x80], R3 ;  /* 0x00008003000085a7 */ /* 0x000ea400080010ff */
[----:B--2---:R-:W-:Y:S05]  /*2c00*/  @P0 EXIT ;  /* 0x000000000000094d */ /* 0x004fea0003800000 */
[----:B------:R-:W-:Y:S05]  /*2c10*/  BRA `(.L_x_52) ;  /* 0xfffffffc00ec7947 */ /* 0x000fea000383ffff */
.L_x_45:
[----:B------:R-:W-:Y:S05]  /*2c20*/  BRA.U UP4, `(.L_x_53) ;  /* 0x0000001104d87547 */ /* 0x000fea000b800000 */
[----:B------:R-:W-:Y:S01]  /*2c30*/  UMOV UR6, 0x40 ;  /* 0x0000004000067882 */ /* 0x000fe20000000000 */
[----:B------:R-:W-:Y:S01]  /*2c40*/  NOP ;  /* 0x0000000000007918 */ /* 0x000fe20000000000 */
[----:B------:R-:W-:Y:S01]  /*2c50*/  ULEA UR6, UR37, UR6, 0x18 ;  /* 0x0000000625067291 */ /* 0x000fe2000f8ec0ff */
[----:B------:R-:W-:Y:S02]  /*2c60*/  UMOV UR7, 0x400 ;  /* 0x0000040000077882 */ /* 0x000fe40000000000 */
[----:B------:R-:W-:-:S06]  /*2c70*/  ULEA UR37, UR37, UR7, 0x18 ;  /* 0x0000000725257291 */ /* 0x000fcc000f8ec0ff */
[----:B------:R-:W1:Y:S02]  /*2c80*/  LDS.U8 R2, [UR6+0x1c] ;  /* 0x00001c06ff027984 */ /* 0x000e640008000000 */
[----:B-1----:R-:W-:-:S13]  /*2c90*/  ISETP.NE.AND P0, PT, R2, RZ, PT ;  /* 0x000000ff0200720c */ /* 0x002fda0003f05270 */
[----:B------:R-:W-:Y:S05]  /*2ca0*/  @P0 BRA `(.L_x_54) ;  /* 0x0000000400080947 */ /* 0x000fea0003800000 */
[----:B------:R-:W-:Y:S02]  /*2cb0*/  UISETP.NE.U32.AND UP0, UPT, UR5, 0x1, UPT ;  /* 0x000000010500788c */ /* 0x000fe4000bf05070 */
[----:B------:R-:W-:-:S07]  /*2cc0*/  UIADD3 UR8, UPT, UPT, UR6, 0x8, URZ ;  /* 0x0000000806087890 */ /* 0x000fce000fffe0ff */
[----:B------:R-:W-:Y:S05]  /*2cd0*/  BRA.U !UP0, `(.L_x_55) ;  /* 0x00000001089c7547 */ /* 0x000fea000b800000 */
[----:B------:R-:W-:Y:S01]  /*2ce0*/  ELECT P0, URZ, PT ;  /* 0x0000000000ff782f */ /* 0x000fe20003800000 */
[----:B------:R-:W-:-:S12]  /*2cf0*/  BSSY B0, `(.L_x_55) ;  /* 0x0000025000007945 */ /* 0x000fd80003800000 */
[----:B------:R-:W-:Y:S05]  /*2d00*/  @!P0 BRA `(.L_x_56) ;  /* 0x00000000008c8947 */ /* 0x000fea0003800000 */
[----:B------:R-:W-:-:S05]  /*2d10*/  UMOV UR7, 0x10 ;  /* 0x0000001000077882 */ /* 0x000fca0000000000 */
[----:B------:R-:W-:Y:S04]  /*2d20*/  DEPBAR.LE SB1, 0x36 ;  /* 0x00009d800000791a */ /* 0x000fe80000000000 */
[----:B------:R-:W1:Y:S02]  /*2d30*/  UTCATOMSWS.2CTA.FIND_AND_SET.ALIGN UP1, UR7, UR7 ;  /* 0x00000007000775e3 */ /* 0x000e640008220800 */
[----:B-1----:R-:W-:Y:S01]  /*2d40*/  MOV R11, UR7 ;  /* 0x00000007000b7c02 */ /* 0x002fe20008000f00 */
[----:B------:R-:W-:Y:S06]  /*2d50*/  BRA.U UP1, `(.L_x_57) ;  /* 0x0000000101187547 */ /* 0x000fec000b800000 */
.L_x_58:
[----:B------:R-:W-:Y:S05]  /*2d60*/  NANOSLEEP 0x64 ;  /* 0x000000640000795d */ /* 0x000fea0003800000 */
[----:B------:R-:W-:-:S05]  /*2d70*/  UMOV UR7, 0x10 ;  /* 0x0000001000077882 */ /* 0x000fca0000000000 */
[----:B------:R-:W-:Y:S04]  /*2d80*/  DEPBAR.LE SB1, 0x36 ;  /* 0x00009d800000791a */ /* 0x000fe80000000000 */
[----:B------:R-:W1:Y:S02]  /*2d90*/  UTCATOMSWS.2CTA.FIND_AND_SET.ALIGN UP1, UR7, UR7 ;  /* 0x00000007000775e3 */ /* 0x000e640008220800 */
[----:B-1----:R-:W-:Y:S01]  /*2da0*/  MOV R11, UR7 ;  /* 0x00000007000b7c02 */ /* 0x002fe20008000f00 */
[----:B------:R-:W-:Y:S05]  /*2db0*/  BRA.U !UP1, `(.L_x_58) ;  /* 0xfffffffd09e87547 */ /* 0x000fea000b83ffff */
.L_x_57:
[----:B------:R-:W1:Y:S01]  /*2dc0*/  LDS R5, [UR6+0x10] ;  /* 0x00001006ff057984 */ /* 0x000e620008000800 */
[----:B------:R-:W-:Y:S01]  /*2dd0*/  IMAD.U32 R3, RZ, RZ, UR37 ;  /* 0x00000025ff037e24 */ /* 0x000fe2000f8e00ff */
[----:B------:R-:W-:-:S03]  /*2de0*/  MOV R2, UR4 ;  /* 0x0000000400027c02 */ /* 0x000fc60008000f00 */
[----:B------:R-:W-:Y:S01]  /*2df0*/  VIADD R3, R3, 0x120 ;  /* 0x0000012003037836 */ /* 0x000fe20000000000 */
[----:B-1----:R-:W-:-:S04]  /*2e00*/  SHF.L.U32 R5, R5, 0x1f, RZ ;  /* 0x0000001f05057819 */ /* 0x002fc800000006ff */
[----:B------:R-:W1:Y:S02]  /*2e10*/  SYNCS.PHASECHK.TRANS64.TRYWAIT P0, [UR6+0x8], R5 ;  /* 0x00000805ff0075a7 */ /* 0x000e640008001106 */
[----:B-1----:R-:W-:Y:S05]  /*2e20*/  @P0 BRA `(.L_x_59) ;  /* 0x0000000000080947 */ /* 0x002fea0003800000 */
[----:B------:R-:W1:Y:S02]  /*2e30*/  SYNCS.PHASECHK.TRANS64.TRYWAIT P0, [UR6+0x8], R5 ;  /* 0x00000805ff0075a7 */ /* 0x000e640008001106 */
[----:B-1----:R-:W-:Y:S05]  /*2e40*/  @!P0 BRA `(.L_x_60) ;  /* 0x0000005800e08947 */ /* 0x002fea0003800000 */
.L_x_59:
[----:B-1----:R-:W-:Y:S01]  /*2e50*/  HFMA2 R4, -RZ, RZ, 0, 5.9604644775390625e-08 ;  /* 0x00000001ff047431 */ /* 0x002fe200000001ff */
[----:B------:R-:W-:Y:S01]  /*2e60*/  UPRMT UR7, UR4, 0x654, UR8 ;  /* 0x0000065404077896 */ /* 0x000fe20008000008 */
[----:B------:R-:W-:Y:S01]  /*2e70*/  IMAD.MOV.U32 R6, RZ, RZ, 0xffff ;  /* 0x0000ffffff067424 */ /* 0x000fe200078e00ff */
[----:B------:R-:W-:Y:S01]  /*2e80*/  PRMT R2, R2, 0x654, R3 ;  /* 0x0000065402027816 */ /* 0x000fe20000000003 */
[----:B------:R-:W-:Y:S02]  /*2e90*/  IMAD.MOV.U32 R5, RZ, RZ, 0x4 ;  /* 0x00000004ff057424 */ /* 0x000fe400078e00ff */
[----:B------:R-:W-:Y:S01]  /*2ea0*/  IMAD.SHL.U32 R9, R11, 0x20, RZ ;  /* 0x000000200b097824 */ /* 0x000fe200078e00ff */
[----:B------:R-:W-:Y:S02]  /*2eb0*/  MOV R3, UR7 ;  /* 0x0000000700037c02 */ /* 0x000fe40008000f00 */
[-C--:B------:R-:W-:Y:S01]  /*2ec0*/  SHF.L.U32 R7, R6, R11.reuse, RZ ;  /* 0x0000000b06077219 */ /* 0x080fe200000006ff */
[----:B------:R1:W-:Y:S01]  /*2ed0*/  SYNCS.ARRIVE.TRANS64.RED RZ, [UR7], R5 ;  /* 0x00000005ffff79a7 */ /* 0x0003e20008000407 */
[----:B------:R-:W-:Y:S01]  /*2ee0*/  SHF.L.U32 R6, R4, R11, RZ ;  /* 0x0000000b04067219 */ /* 0x000fe200000006ff */
[----:B------:R1:W-:Y:S04]  /*2ef0*/  STS [UR37+0x120], R9 ;  /* 0x00012009ff007988 */ /* 0x0003e80008000825 */
[----:B------:R1:W-:Y:S04]  /*2f00*/  STAS [R2.64], R11 ;  /* 0x0000000b02007dbd */ /* 0x0003e8000c0008ff */
[----:B------:R1:W-:Y:S04]  /*2f10*/  ATOMS.OR RZ, [UR6+0x14], R7 ;  /* 0x00001407ffff798c */ /* 0x0003e8000b000006 */
[----:B------:R1:W-:Y:S04]  /*2f20*/  ATOMS.OR RZ, [UR6+0x18], R6 ;  /* 0x00001806ffff798c */ /* 0x0003e8000b000006 */
[----:B------:R1:W-:Y:S02]  /*2f30*/  ATOMS.XOR RZ, [UR6+0x10], R4 ;  /* 0x00001004ffff798c */ /* 0x0003e4000b800006 */
.L_x_56:
[----:B------:R-:W-:Y:S05]  /*2f40*/  BSYNC B0 ;  /* 0x0000000000007941 */ /* 0x000fea0003800000 */
.L_x_55:
[----:B------:R-:W-:Y:S05]  /*2f50*/  BRA.U UP0, `(.L_x_61) ;  /* 0x00000001006c7547 */ /* 0x000fea000b800000 */
[----:B------:R-:W-:-:S03]  /*2f60*/  UMOV UR7, 0xffffffff ;  /* 0xffffffff00077882 */ /* 0x000fc60000000000 */
[----:B------:R-:W-:Y:S05]  /*2f70*/  BRA.DIV UR7, `(.L_x_62) ;  /* 0x0000005a07ac7947 */ /* 0x000fea000b800000 */
[----:B------:R-:W-:-:S13]  /*2f80*/  ELECT P6, URZ, PT ;  /* 0x0000000000ff782f */ /* 0x000fda00038c0000 */
.L_x_160:
[----:B------:R-:W-:Y:S05]  /*2f90*/  @!P6 BRA `(.L_x_61) ;  /* 0x00000000005ce947 */ /* 0x000fea0003800000 */
[----:B-1----:R-:W1:Y:S02]  /*2fa0*/  LDS R3, [UR6+0x10] ;  /* 0x00001006ff037984 */ /* 0x002e640008000800 */
[----:B-1----:R-:W-:-:S04]  /*2fb0*/  SHF.L.U32 R3, R3, 0x1f, RZ ;  /* 0x0000001f03037819 */ /* 0x002fc800000006ff */
[----:B------:R-:W1:Y:S02]  /*2fc0*/  SYNCS.PHASECHK.TRANS64.TRYWAIT P0, [UR6+0x8], R3 ;  /* 0x00000803ff0075a7 */ /* 0x000e640008001106 */
[----:B-1----:R-:W-:Y:S05]  /*2fd0*/  @P0 BRA `(.L_x_63) ;  /* 0x0000000000080947 */ /* 0x002fea0003800000 */
[----:B------:R-:W1:Y:S02]  /*2fe0*/  SYNCS.PHASECHK.TRANS64.TRYWAIT P0, [UR6+0x8], R3 ;  /* 0x00000803ff0075a7 */ /* 0x000e640008001106 */
[----:B-1----:R-:W-:Y:S05]  /*2ff0*/  @!P0 BRA `(.L_x_64) ;  /* 0x0000005800ac8947 */ /* 0x002fea0003800000 */
.L_x_63:
[----:B------:R-:W2:Y:S01]  /*3000*/  LDS R5, [UR37+0x120] ;  /* 0x00012025ff057984 */ /* 0x000ea20008000800 */
[----:B-1----:R-:W-:Y:S02]  /*3010*/  HFMA2 R2, -RZ, RZ, 0, 5.9604644775390625e-08 ;  /* 0x00000001ff027431 */ /* 0x002fe400000001ff */
[----:B------:R-:W-:Y:S01]  /*3020*/  IMAD.MOV.U32 R3, RZ, RZ, 0xffff ;  /* 0x0000ffffff037424 */ /* 0x000fe200078e00ff */
[----:B------:R-:W-:Y:S01]  /*3030*/  UPRMT UR7, UR4, 0x654, UR8 ;  /* 0x0000065404077896 */ /* 0x000fe20008000008 */
[----:B--2---:R-:W-:-:S03]  /*3040*/  IMAD.SHL.U32 R4, R5, 0x20, RZ ;  /* 0x0000002005047824 */ /* 0x004fc600078e00ff */
[-C--:B------:R-:W-:Y:S02]  /*3050*/  SHF.L.U32 R3, R3, R5.reuse, RZ ;  /* 0x0000000503037219 */ /* 0x080fe400000006ff */
[----:B------:R-:W-:Y:S01]  /*3060*/  SHF.L.U32 R5, R2, R5, RZ ;  /* 0x0000000502057219 */ /* 0x000fe200000006ff */
[----:B------:R2:W-:Y:S04]  /*3070*/  STS [UR37+0x120], R4 ;  /* 0x00012004ff007988 */ /* 0x0005e80008000825 */
[----:B------:R2:W-:Y:S04]  /*3080*/  ATOMS.OR RZ, [UR6+0x14], R3 ;  /* 0x00001403ffff798c */ /* 0x0005e8000b000006 */
[----:B------:R2:W-:Y:S01]  /*3090*/  ATOMS.OR RZ, [UR6+0x18], R5 ;  /* 0x00001805ffff798c */ /* 0x0005e2000b000006 */
[----:B------:R-:W-:Y:S03]  /*30a0*/  SYNCS.ARRIVE.TRANS64.RED.A1T0 RZ, [UR7], RZ ;  /* 0x000000ffffff79a7 */ /* 0x000fe60008100407 */
[----:B------:R2:W-:Y:S01]  /*30b0*/  ATOMS.XOR RZ, [UR6+0x10], R2 ;  /* 0x00001002ffff798c */ /* 0x0005e2000b800006 */
[----:B------:R-:W-:Y:S05]  /*30c0*/  BRA `(.L_x_61) ;  /* 0x0000000000107947 */ /* 0x000fea0003800000 */
.L_x_54:
[----:B------:R-:W-:-:S05]  /*30d0*/  MOV R2, 0xffffffff ;  /* 0xffffffff00027802 */ /* 0x000fca0000000f00 */
[----:B------:R1:W-:Y:S02]  /*30e0*/  STS [UR37+0x120], R2 ;  /* 0x00012002ff007988 */ /* 0x0003e40008000825 */
[----:B-1----:R-:W-:Y:S02]  /*30f0*/  MOV R2, 0x3110 ;  /* 0x0000311000027802 */ /* 0x002fe40000000f00 */
[----:B-----5:R-:W-:Y:S05]  /*3100*/  CALL.REL.NOINC `($__internal_1_$__cuda_sm10x_tcgen05_guardrail_trap_phase_invalid_during_alloc) ;  /* 0x0000006000807944 */ /* 0x020fea0003c00000 */
.L_x_61:
[----:B------:R-:W-:Y:S05]  /*3110*/  WARPSYNC.ALL ;  /* 0x0000000000007948 */ /* 0x000fea0003800000 */
[----:B------:R-:W3:Y:S01]  /*3120*/  S2UR UR7, SR_CgaCtaId ;  /* 0x00000000000779c3 */ /* 0x000ee20000008800 */
[----:B------:R-:W-:Y:S01]  /*3130*/  UMOV UR6, 0x400 ;  /* 0x0000040000067882 */ /* 0x000fe20000000000 */
[----:B------:R-:W-:-:S06]  /*3140*/  NOP ;  /* 0x0000000000007918 */ /* 0x000fcc0000000000 */
[----:B------:R-:W-:Y:S06]  /*3150*/  BAR.ARV 0x6, 0xa0 ;  /* 0x0182800000007b1d */ /* 0x000fec0000002000 */
[----:B------:R-:W4:Y:S01]  /*3160*/  LDCU UR8, c[0x0][0x38c] ;  /* 0x00007180ff0877ac */ /* 0x000f220008000800 */
[----:B------:R-:W-:Y:S01]  /*3170*/  LOP3.LUT R0, R0, 0xffff, RZ, 0xc0, !PT ;  /* 0x0000ffff00007812 */ /* 0x000fe200078ec0ff */
[----:B-1----:R-:W-:Y:S01]  /*3180*/  IMAD.MOV.U32 R9, RZ, RZ, 0x1 ;  /* 0x00000001ff097424 */ /* 0x002fe200078e00ff */
[----:B------:R-:W-:Y:S01]  /*3190*/  LOP3.LUT R8, R8, 0xffff, RZ, 0xc0, !PT ;  /* 0x0000ffff08087812 */ /* 0x000fe200078ec0ff */
[----:B------:R-:W-:Y:S01]  /*31a0*/  UMOV UR19, URZ ;  /* 0x000000ff00137c82 */ /* 0x000fe20008000000 */
[----:B------:R-:W-:Y:S01]  /*31b0*/  R2UR UR11, R0 ;  /* 0x00000000000b72ca */ /* 0x000fe200000e0000 */
[----:B------:R-:W-:Y:S01]  /*31c0*/  UMOV UR18, URZ ;  /* 0x000000ff00127c82 */ /* 0x000fe20008000000 */
[----:B------:R-:W-:Y:S01]  /*31d0*/  R2UR UR12, R8 ;  /* 0x00000000080c72ca */ /* 0x000fe200000e0000 */
[----:B------:R-:W-:Y:S01]  /*31e0*/  IMAD.MOV.U32 R8, RZ, RZ, RZ ;  /* 0x000000ffff087224 */ /* 0x000fe200078e00ff */
[----:B------:R-:W-:Y:S01]  /*31f0*/  UMOV UR17, URZ ;  /* 0x000000ff00117c82 */ /* 0x000fe20008000000 */
[----:B---3--:R-:W-:-:S02]  /*3200*/  ULEA UR7, UR7, UR6, 0x18 ;  /* 0x0000000607077291 */ /* 0x008fc4000f8ec0ff */
[----:B------:R-:W-:Y:S02]  /*3210*/  UISETP.NE.AND UP2, UPT, UR5, URZ, UPT ;  /* 0x000000ff0500728c */ /* 0x000fe4000bf45270 */
[----:B------:R-:W-:Y:S02]  /*3220*/  UIADD3 UR13, UPT, UPT, UR7, 0x4300, URZ ;  /* 0x00004300070d7890 */ /* 0x000fe4000fffe0ff */
[----:B------:R-:W-:Y:S02]  /*3230*/  UIADD3 UR14, UPT, UPT, UR7, 0x8300, URZ ;  /* 0x00008300070e7890 */ /* 0x000fe4000fffe0ff */
[----:B----4-:R-:W-:Y:S01]  /*3240*/  UIADD3 UR8, UPT, UPT, UR8, 0x3f, URZ ;  /* 0x0000003f08087890 */ /* 0x010fe2000fffe0ff */
[----:B--2---:R-:W1:Y:S01]  /*3250*/  LDS R2, [UR7+0x120] ;  /* 0x00012007ff027984 */ /* 0x004e620008000800 */
[----:B------:R-:W-:Y:S02]  /*3260*/  USHF.R.U32.HI UR13, URZ, 0x4, UR13 ;  /* 0x00000004ff0d7899 */ /* 0x000fe4000801160d */
[----:B------:R-:W-:-:S02]  /*3270*/  USHF.R.S32.HI UR6, URZ, 0x1f, UR8 ;  /* 0x0000001fff067899 */ /* 0x000fc40008011408 */
[----:B------:R-:W-:Y:S02]  /*3280*/  USHF.R.U32.HI UR14, URZ, 0x4, UR14 ;  /* 0x00000004ff0e7899 */ /* 0x000fe4000801160e */
[----:B------:R-:W-:Y:S02]  /*3290*/  ULEA.HI UR6, UR6, UR8, URZ, 0x6 ;  /* 0x0000000806067291 */ /* 0x000fe4000f8f30ff */
[----:B------:R-:W-:Y:S02]  /*32a0*/  ULOP3.LUT UR13, UR13, 0x3fff, URZ, 0xc0, !UPT ;  /* 0x00003fff0d0d7892 */ /* 0x000fe4000f8ec0ff */
[----:B------:R-:W-:Y:S02]  /*32b0*/  USHF.R.S32.HI UR6, URZ, 0x6, UR6 ;  /* 0x00000006ff067899 */ /* 0x000fe40008011406 */
[----:B------:R-:W-:Y:S02]  /*32c0*/  ULOP3.LUT UR14, UR14, 0x3fff, URZ, 0xc0, !UPT ;  /* 0x00003fff0e0e7892 */ /* 0x000fe4000f8ec0ff */
[----:B------:R-:W-:Y:S01]  /*32d0*/  UISETP.LT.AND UP0, UPT, UR6, 0x1, UPT ;  /* 0x000000010600788c */ /* 0x000fe2000bf01270 */
[----:B------:R-:W-:Y:S01]  /*32e0*/  UMOV UR28, 0x0 ;  /* 0x00000000001c7882 */ /* 0x000fe20000000000 */
[----:B------:R-:W-:Y:S01]  /*32f0*/  UMOV UR29, 0x8200010 ;  /* 0x08200010001d7882 */ /* 0x000fe20000000000 */
[----:B------:R-:W-:-:S02]  /*3300*/  ULOP3.LUT UR13, UR13, 0x10000, URZ, 0xfc, !UPT ;  /* 0x000100000d0d7892 */ /* 0x000fc4000f8efcff */
[----:B------:R-:W-:Y:S02]  /*3310*/  ULOP3.LUT UR14, UR14, 0x10000, URZ, 0xfc, !UPT ;  /* 0x000100000e0e7892 */ /* 0x000fe4000f8efcff */
[----:B------:R-:W-:Y:S01]  /*3320*/  USEL UR20, UR6, 0x1, !UP0 ;  /* 0x0000000106147887 */ /* 0x000fe2000c000000 */
[----:B------:R-:W-:Y:S01]  /*3330*/  UMOV UR26, 0x0 ;  /* 0x00000000001a7882 */ /* 0x000fe20000000000 */
[----:B------:R-:W-:Y:S01]  /*3340*/  UMOV UR27, 0x8200010 ;  /* 0x08200010001b7882 */ /* 0x000fe20000000000 */
[----:B------:R-:W-:Y:S01]  /*3350*/  UMOV UR24, 0x0 ;  /* 0x0000000000187882 */ /* 0x000fe20000000000 */
[----:B------:R-:W-:Y:S01]  /*3360*/  UMOV UR25, 0x8200010 ;  /* 0x0820001000197882 */ /* 0x000fe20000000000 */
[----:B------:R-:W-:Y:S01]  /*3370*/  UMOV UR22, 0x0 ;  /* 0x0000000000167882 */ /* 0x000fe20000000000 */
[----:B------:R-:W-:Y:S01]  /*3380*/  UMOV UR23, 0x8200010 ;  /* 0x0820001000177882 */ /* 0x000fe20000000000 */
[----:B-1----:R-:W-:Y:S02]  /*3390*/  R2UR UR21, R2 ;  /* 0x00000000021572ca */ /* 0x002fe400000e0000 */
[----:B------:R-:W-:-:S13]  /*33a0*/  CS2R R2, SRZ ;  /* 0x0000000000027805 */ /* 0x000fda000001ff00 */
.L_x_72:
[C---:B------:R-:W-:Y:S02]  /*33b0*/  LEA R0, R8.reuse, UR7, 0x3 ;  /* 0x0000000708007c11 */ /* 0x040fe4000f8e18ff */
[----:B------:R-:W-:Y:S02]  /*33c0*/  SHF.L.U32 R5, R3, 0x1f, RZ ;  /* 0x0000001f03057819 */ /* 0x000fe400000006ff */
[----:B------:R-:W-:Y:S02]  /*33d0*/  LEA R4, R8, UR7, 0x4 ;  /* 0x0000000708047c11 */ /* 0x000fe4000f8e20ff */
[----:B------:R-:W1:Y:S02]  /*33e0*/  SYNCS.PHASECHK.TRANS64.TRYWAIT P0, [R0+URZ+0x70], R5 ;  /* 0x00007005000075a7 */ /* 0x000e6400080011ff */
[----:B-1-34-:R-:W-:Y:S05]  /*33f0*/  @!P0 BRA `(.L_x_65) ;  /* 0x0000005400c48947 */ /* 0x01afea0003800000 */
.L_x_161:
[----:B-1----:R-:W1:Y:S01]  /*3400*/  LDS.128 R4, [R4+0x100] ;  /* 0x0001000004047984 */ /* 0x002e620000000c00 */
[----:B------:R-:W-:Y:S02]  /*3410*/  VIADD R0, R0, 0x80 ;  /* 0x0000008000007836 */ /* 0x000fe40000000000 */
[----:B------:R-:W-:Y:S01]  /*3420*/  VIADD R8, R8, 0x1 ;  /* 0x0000000108087836 */ /* 0x000fe20000000000 */
[----:B------:R-:W-:Y:S01]  /*3430*/  @!PT LDS RZ, [RZ] ;  /* 0x00000000fffff984 */ /* 0x000fe20000000800 */
[----:B------:R-:W-:Y:S01]  /*3440*/  @!PT LDS RZ, [RZ] ;  /* 0x00000000fffff984 */ /* 0x000fe20000000800 */
[----:B------:R-:W-:Y:S01]  /*3450*/  @!PT LDS RZ, [RZ] ;  /* 0x00000000fffff984 */ /* 0x000fe20000000800 */
[----:B------:R-:W-:Y:S01]  /*3460*/  @!PT LDS RZ, [RZ] ;  /* 0x00000000fffff984 */ /* 0x000fe20000000800 */
[----:B------:R2:W-:Y:S06]  /*3470*/  MEMBAR.ALL.CTA ;  /* 0x0000000000007992 */ /* 0x0005ec0000008000 */
[----:B--2---:R-:W2:Y:S01]  /*3480*/  FENCE.VIEW.ASYNC.S ;  /* 0x00000000000073c6 */ /* 0x004ea20000000000 */
[----:B------:R-:W-:-:S04]  /*3490*/  PRMT R0, RZ, 0x654, R0 ;  /* 0x00000654ff007816 */ /* 0x000fc80000000000 */
[----:B--2---:R2:W-:Y:S01]  /*34a0*/  SYNCS.ARRIVE.TRANS64.RED.A1T0 RZ, [R0+URZ], RZ ;  /* 0x000000ff00ff79a7 */ /* 0x0045e200081004ff */
[----:B-1----:R-:W-:Y:S01]  /*34b0*/  LOP3.LUT P1, RZ, R6, 0x1, RZ, 0xc0, !PT ;  /* 0x0000000106ff7812 */ /* 0x002fe2000782c0ff */
[----:B--2---:R-:W-:-:S12]  /*34c0*/  BRA.U UP2, `(.L_x_66) ;  /* 0x0000000502087547 */ /* 0x004fd8000b800000 */
[----:B------:R-:W1:Y:S01]  /*34d0*/  LDCU UR8, c[0x0][0x38c] ;  /* 0x00007180ff0877ac */ /* 0x000e620008000800 */
[----:B------:R-:W-:Y:S02]  /*34e0*/  PLOP3.LUT P2, PT, PT, PT, PT, 0x80, 0x8 ;  /* 0x000000000008781c */ /* 0x000fe40003f4f070 */
[----:B------:R-:W-:Y:S01]  /*34f0*/  SHF.L.U32 R5, R9, 0x1f, RZ ;  /* 0x0000001f09057819 */ /* 0x000fe200000006ff */
[----:B------:R-:W-:Y:S02]  /*3500*/  ULEA UR9, UR19, UR7, 0x3 ;  /* 0x0000000713097291 */ /* 0x000fe4000f8e18ff */
[----:B------:R-:W-:Y:S02]  /*3510*/  ULEA UR10, UR19, UR21, 0x6 ;  /* 0x00000015130a7291 */ /* 0x000fe4000f8e30ff */
[----:B-1----:R-:W-:-:S06]  /*3520*/  UISETP.GE.AND UP0, UPT, UR8, 0x1, UPT ;  /* 0x000000010800788c */ /* 0x002fcc000bf06270 */
[----:B------:R-:W-:-:S05]  /*3530*/  PLOP3.LUT P0, PT, PT, PT, UP0, 0x80, 0x8 ;  /* 0x000000000008781c */ /* 0x000fca0003f0f008 */
[----:B------:R-:W-:-:S08]  /*3540*/  @UP0 ULEA UR8, UR18, UR7, 0x3 ;  /* 0x0000000712080291 */ /* 0x000fd0000f8e18ff */
[----:B------:R-:W-:-:S04]  /*3550*/  @P0 SHF.L.U32 R0, R2, 0x1f, RZ ;  /* 0x0000001f02000819 */ /* 0x000fc800000006ff */
[----:B------:R1:W2:Y:S01]  /*3560*/  @P0 SYNCS.PHASECHK.TRANS64.TRYWAIT P2, [UR8], R0 ;  /* 0x00000000ff0005a7 */ /* 0x0002a20008041108 */
[----:B------:R-:W3:Y:S02]  /*3570*/  SYNCS.PHASECHK.TRANS64.TRYWAIT P0, [UR9+0xb0], R5 ;  /* 0x0000b005ff0075a7 */ /* 0x000ee40008001109 */
[----:B-123--:R-:W-:Y:S05]  /*3580*/  @!P0 BRA `(.L_x_67) ;  /* 0x0000005400748947 */ /* 0x00efea0003800000 */
.L_x_163:
[----:B------:R-:W-:Y:S01]  /*3590*/  UMOV UR16, UR17 ;  /* 0x0000001100107c82 */ /* 0x000fe20008000000 */
[----:B------:R-:W-:Y:S05]  /*35a0*/  BRA.U !UP0, `(.L_x_68) ;  /* 0x0000000108c07547 */ /* 0x000fea000b800000 */
[----:B------:R-:W-:Y:S02]  /*35b0*/  UIADD3 UR16, UPT, UPT, UR20, UR17, URZ ;  /* 0x0000001114107290 */ /* 0x000fe4000fffe0ff */
[----:B------:R-:W-:Y:S01]  /*35c0*/  UPLOP3.LUT UP3, UPT, UPT, UPT, UPT, 0x40, 0x4 ;  /* 0x000000000004789c */ /* 0x000fe20003f6e870 */
[----:B------:R-:W-:Y:S01]  /*35d0*/  UMOV UR15, UR6 ;  /* 0x00000006000f7c82 */ /* 0x000fe20008000000 */
[----:B------:R-:W-:-:S09]  /*35e0*/  UMOV UR46, UR18 ;  /* 0x00000012002e7c82 */ /* 0x000fd20008000000 */
.L_x_71:
[----:B--2---:R-:W-:Y:S01]  /*35f0*/  ULEA UR8, UR46, UR7, 0x3 ;  /* 0x000000072e087291 */ /* 0x004fe2000f8e18ff */
[----:B---3--:R-:W-:Y:S11]  /*3600*/  @P2 BRA `(.L_x_69) ;  /* 0x00000000000c2947 */ /* 0x008ff60003800000 */
[----:B-1----:R-:W-:Y:S04]  /*3610*/  SHF.L.U32 R5, R2, 0x1f, RZ ;  /* 0x0000001f02057819 */ /* 0x002fe800000006ff */
[----:B------:R-:W1:Y:S02]  /*3620*/  SYNCS.PHASECHK.TRANS64.TRYWAIT P0, [UR8], R5 ;  /* 0x00000005ff0075a7 */ /* 0x000e640008001108 */
[----:B-1----:R-:W-:Y:S05]  /*3630*/  @!P0 BRA `(.L_x_70) ;  /* 0x0000005400608947 */ /* 0x002fea0003800000 */
.L_x_69:
[----:B------:R-:W-:Y:S01]  /*3640*/  UISETP.NE.AND UP0, UPT, UR15, 0x1, UPT ;  /* 0x000000010f00788c */ /* 0x000fe2000bf05270 */
[----:B------:R-:W-:Y:S01]  /*3650*/  PLOP3.LUT P2, PT, PT, PT, PT, 0x80, 0x8 ;  /* 0x000000000008781c */ /* 0x000fe20003f4f070 */
[----:B------:R-:W-:Y:S02]  /*3660*/  UIADD3 UR18, UPT, UPT, UR46, 0x1, URZ ;  /* 0x000000012e127890 */ /* 0x000fe4000fffe0ff */
[----:B------:R-:W-:Y:S02]  /*3670*/  ULEA UR32, UR46, UR14, 0x9 ;  /* 0x0000000e2e207291 */ /* 0x000fe4000f8e48ff */
[----:B------:R-:W-:Y:S01]  /*3680*/  UISETP.NE.AND UP1, UPT, UR18, 0x2, UPT ;  /* 0x000000021200788c */ /* 0x000fe2000bf25270 */
[----:B------:R-:W-:Y:S01]  /*3690*/  PLOP3.LUT P0, PT, PT, PT, UP0, 0x80, 0x8 ;  /* 0x000000000008781c */ /* 0x000fe20003f0f008 */
[----:B------:R-:W-:Y:S02]  /*36a0*/  UIADD3 UR44, UPT, UPT, UR32, 0x2, URZ ;  /* 0x00000002202c7890 */ /* 0x000fe4000fffe0ff */
[----:B------:R-:W-:Y:S02]  /*36b0*/  USEL UR31, URZ, 0x1, UP1 ;  /* 0x00000001ff1f7887 */ /* 0x000fe40008800000 */
[----:B------:R-:W-:Y:S02]  /*36c0*/  USEL UR18, UR18, URZ, UP1 ;  /* 0x000000ff12127287 */ /* 0x000fe40008800000 */
[----:B------:R-:W-:Y:S02]  /*36d0*/  UIADD3 UR40, UPT, UPT, UR32, 0x4, URZ ;  /* 0x0000000420287890 */ /* 0x000fe4000fffe0ff */
[----:B------:R-:W-:Y:S01]  /*36e0*/  @UP0 ULEA UR30, UR18, UR7, 0x3 ;  /* 0x00000007121e0291 */ /* 0x000fe2000f8e18ff */
[----:B------:R-:W-:Y:S01]  /*36f0*/  LOP3.LUT R2, R2, UR31, RZ, 0x3c, !PT ;  /* 0x0000001f02027c12 */ /* 0x000fe2000f8e3cff */
[----:B------:R-:W-:Y:S02]  /*3700*/  UIADD3 UR36, UPT, UPT, UR32, 0x6, URZ ;  /* 0x0000000620247890 */ /* 0x000fe4000fffe0ff */
[----:B------:R-:W-:Y:S01]  /*3710*/  UIADD3 UR8, UPT, UPT, UR8, 0x10, URZ ;  /* 0x0000001008087890 */ /* 0x000fe2000fffe0ff */
[----:B-1----:R-:W-:Y:S01]  /*3720*/  @P0 SHF.L.U32 R0, R2, 0x1f, RZ ;  /* 0x0000001f02000819 */ /* 0x002fe200000006ff */
[----:B------:R-:W-:Y:S02]  /*3730*/  UIADD3 UR17, UPT, UPT, UR17, 0x1, URZ ;  /* 0x0000000111117890 */ /* 0x000fe4000fffe0ff */
[----:B------:R-:W-:Y:S01]  /*3740*/  UIADD3 UR15, UPT, UPT, UR15, -0x1, URZ ;  /* 0xffffffff0f0f7890 */ /* 0x000fe2000fffe0ff */
[----:B------:R2:W3:Y:S01]  /*3750*/  @P0 SYNCS.PHASECHK.TRANS64.TRYWAIT P2, [UR30], R0 ;  /* 0x00000000ff0005a7 */ /* 0x0004e2000804111e */
[----:B------:R-:W-:Y:S02]  /*3760*/  ULEA UR30, UR46, UR13, 0x9 ;  /* 0x0000000d2e1e7291 */ /* 0x000fe4000f8e48ff */
[----:B------:R-:W-:Y:S02]  /*3770*/  UISETP.NE.AND UP0, UPT, UR17, UR16, UPT ;  /* 0x000000101100728c */ /* 0x000fe4000bf05270 */
[----:B------:R-:W-:Y:S02]  /*3780*/  UIADD3 UR42, UPT, UPT, UR30, 0x2, URZ ;  /* 0x000000021e2a7890 */ /* 0x000fe4000fffe0ff */
[----:B------:R-:W-:Y:S02]  /*3790*/  UIADD3 UR38, UPT, UPT, UR30, 0x4, URZ ;  /* 0x000000041e267890 */ /* 0x000fe4000fffe0ff */
[----:B------:R-:W-:Y:S01]  /*37a0*/  UIADD3 UR34, UPT, UPT, UR30, 0x6, URZ ;  /* 0x000000061e227890 */ /* 0x000fe2000fffe0ff */
[----:B------:R-:W-:Y:S01]  /*37b0*/  UMOV UR33, 0x40004040 ;  /* 0x4000404000217882 */ /* 0x000fe20000000000 */
[----:B------:R-:W-:Y:S01]  /*37c0*/  UMOV UR31, 0x40004040 ;  /* 0x40004040001f7882 */ /* 0x000fe20000000000 */
[----:B------:R-:W-:Y:S01]  /*37d0*/  UMOV UR45, 0x40004040 ;  /* 0x40004040002d7882 */ /* 0x000fe20000000000 */
[----:B------:R2:W-:Y:S01]  /*37e0*/  UTCHMMA.2CTA gdesc[UR30], gdesc[UR32], tmem[UR10], tmem[UR28], idesc[UR29], UP3 ;  /* 0x00ff1c201e0075ea */ /* 0x0005e20009a0000a */
[----:B------:R-:W-:Y:S01]  /*37f0*/  UPLOP3.LUT UP3, UPT, UPT, UPT, UPT, 0x80, 0x8 ;  /* 0x000000000008789c */ /* 0x000fe20003f6f070 */
[----:B------:R-:W-:Y:S01]  /*3800*/  UMOV UR43, 0x40004040 ;  /* 0x40004040002b7882 */ /* 0x000fe20000000000 */
[----:B------:R-:W-:Y:S01]  /*3810*/  UMOV UR41, 0x40004040 ;  /* 0x4000404000297882 */ /* 0x000fe20000000000 */
[----:B------:R2:W-:Y:S01]  /*3820*/  UTCHMMA.2CTA gdesc[UR42], gdesc[UR44], tmem[UR10], tmem[UR26], idesc[UR27], UPT ;  /* 0x00ff1a2c2a0075ea */ /* 0x0005e2000ba0000a */
[----:B------:R-:W-:Y:S01]  /*3830*/  UMOV UR39, 0x40004040 ;  /* 0x4000404000277882 */ /* 0x000fe20000000000 */
[----:B------:R-:W-:Y:S01]  /*3840*/  UMOV UR37, 0x40004040 ;  /* 0x4000404000257882 */ /* 0x000fe20000000000 */
[----:B------:R-:W-:Y:S01]  /*3850*/  UMOV UR35, 0x40004040 ;  /* 0x4000404000237882 */ /* 0x000fe20000000000 */
[----:B------:R2:W-:Y:S01]  /*3860*/  UTCHMMA.2CTA gdesc[UR38], gdesc[UR40], tmem[UR10], tmem[UR24], idesc[UR25], UPT ;  /* 0x00ff1828260075ea */ /* 0x0005e2000ba0000a */
[----:B------:R2:W-:Y:S01]  /*3870*/  UTCHMMA.2CTA gdesc[UR34], gdesc[UR36], tmem[UR10], tmem[UR22], idesc[UR23], UPT ;  /* 0x00ff1624220075ea */ /* 0x0005e2000ba0000a */
[----:B------:R2:W-:Y:S01]  /*3880*/  UTCBAR.2CTA.MULTICAST [UR8], URZ, UR12 ;  /* 0x000000ff080073e9 */ /* 0x0005e2000820080c */
[----:B------:R-:W-:Y:S01]  /*3890*/  UMOV UR46, UR18 ;  /* 0x00000012002e7c82 */ /* 0x000fe20008000000 */
[----:B------:R-:W-:Y:S05]  /*38a0*/  BRA.U UP0, `(.L_x_71) ;  /* 0xfffffffd00507547 */ /* 0x000fea000b83ffff */
.L_x_68:
[----:B------:R-:W-:Y:S01]  /*38b0*/  UIADD3 UR9, UPT, UPT, UR9, 0x90, URZ ;  /* 0x0000009009097890 */ /* 0x000fe2000fffe0ff */
[----:B------:R-:W-:-:S08]  /*38c0*/  UMOV UR17, UR16 ;  /* 0x0000001000117c82 */ /* 0x000fd00008000000 */
[----:B------:R4:W-:Y:S01]  /*38d0*/  UTCBAR.2CTA.MULTICAST [UR9], URZ, UR11 ;  /* 0x000000ff090073e9 */ /* 0x0009e2000820080b */
[----:B------:R-:W-:Y:S02]  /*38e0*/  NOP ;  /* 0x0000000000007918 */ /* 0x000fe40000000000 */
.L_x_66:
[----:B------:R-:W-:Y:S01]  /*38f0*/  UIADD3 UR19, UPT, UPT, UR19, 0x1, URZ ;  /* 0x0000000113137890 */ /* 0x000fe2000fffe0ff */
[----:B------:R-:W-:-:S03]  /*3900*/  ISETP.NE.AND P0, PT, R8, 0x2, PT ;  /* 0x000000020800780c */ /* 0x000fc60003f05270 */
[----:B------:R-:W-:Y:S01]  /*3910*/  UISETP.NE.AND UP0, UPT, UR19, 0x4, UPT ;  /* 0x000000041300788c */ /* 0x000fe2000bf05270 */
[----:B-12---:R-:W-:Y:S02]  /*3920*/  SEL R0, RZ, 0x1, P0 ;  /* 0x00000001ff007807 */ /* 0x006fe40000000000 */
[----:B------:R-:W-:Y:S01]  /*3930*/  SEL R8, R8, RZ, P0 ;  /* 0x000000ff08087207 */ /* 0x000fe20000000000 */
[----:B------:R-:W-:Y:S01]  /*3940*/  USEL UR8, URZ, 0x1, UP0 ;  /* 0x00000001ff087887 */ /* 0x000fe20008000000 */
[----:B------:R-:W-:Y:S01]  /*3950*/  LOP3.LUT R3, R3, R0, RZ, 0x3c, !PT ;  /* 0x0000000003037212 */ /* 0x000fe200078e3cff */
[----:B------:R-:W-:-:S04]  /*3960*/  USEL UR19, UR19, URZ, UP0 ;  /* 0x000000ff13137287 */ /* 0x000fc80008000000 */
[----:B------:R-:W-:Y:S01]  /*3970*/  LOP3.LUT R9, R9, UR8, RZ, 0x3c, !PT ;  /* 0x0000000809097c12 */ /* 0x000fe2000f8e3cff */
[----:B------:R-:W-:Y:S07]  /*3980*/  @P1 BRA `(.L_x_72) ;  /* 0xfffffff800881947 */ /* 0x000fee000383ffff */
[----:B------:R-:W1:Y:S01]  /*3990*/  S2UR UR6, SR_CgaCtaId ;  /* 0x00000000000679c3 */ /* 0x000e620000008800 */
[----:B------:R-:W-:Y:S01]  /*39a0*/  ELECT P0, URZ, PT ;  /* 0x0000000000ff782f */ /* 0x000fe20003800000 */
[----:B------:R-:W-:Y:S01]  /*39b0*/  HFMA2 R0, -RZ, RZ, 0, 5.9604644775390625e-08 ;  /* 0x00000001ff007431 */ /* 0x000fe200000001ff */
[----:B------:R-:W-:-:S05]  /*39c0*/  UMOV UR8, 0x40 ;  /* 0x0000004000087882 */ /* 0x000fca0000000000 */
[----:B------:R-:W-:Y:S01]  /*39d0*/  UVIRTCOUNT.DEALLOC.SMPOOL 0x80 ;  /* 0x000000800000784c */ /* 0x000fe20000000000 */
[----:B------:R-:W-:Y:S02]  /*39e0*/  UISETP.NE.AND UP0, UPT, UR5, URZ, UPT ;  /* 0x000000ff0500728c */ /* 0x000fe4000bf05270 */
[----:B-1----:R-:W-:-:S09]  /*39f0*/  ULEA UR6, UR6, UR8, 0x18 ;  /* 0x0000000806067291 */ /* 0x002fd2000f8ec0ff */
[----:B------:R1:W-:Y:S01]  /*3a00*/  @P0 STS.U8 [UR6+0x1c], R0 ;  /* 0x00001c00ff000988 */ /* 0x0003e20008000006 */
[----:B------:R-:W-:Y:S05]  /*3a10*/  BRA.U UP0, `(.L_x_73) ;  /* 0x0000000100a07547 */ /* 0x000fea000b800000 */
[----:B------:R-:W-:Y:S01]  /*3a20*/  UIADD3 UR5, UPT, UPT, UR7, 0xb0, URZ ;  /* 0x000000b007057890 */ /* 0x000fe2000fffe0ff */
[----:B------:R-:W-:-:S03]  /*3a30*/  SHF.L.U32 R3, R9, 0x1f, RZ ;  /* 0x0000001f09037819 */ /* 0x000fc600000006ff */
[----:B------:R-:W-:-:S09]  /*3a40*/  ULEA UR8, UR19, UR5, 0x3 ;  /* 0x0000000513087291 */ /* 0x000fd2000f8e18ff */
[----:B------:R-:W2:Y:S02]  /*3a50*/  SYNCS.PHASECHK.TRANS64.TRYWAIT P0, [UR8], R3 ;  /* 0x00000003ff0075a7 */ /* 0x000ea40008001108 */
[----:B--2---:R-:W-:Y:S05]  /*3a60*/  @!P0 BRA `(.L_x_74) ;  /* 0x00000050006c8947 */ /* 0x004fea0003800000 */
.L_x_166:
[----:B----4-:R-:W-:-:S04]  /*3a70*/  UIADD3 UR9, UPT, UPT, UR19, 0x1, URZ ;  /* 0x0000000113097890 */ /* 0x010fc8000fffe0ff */
[----:B------:R-:W-:-:S04]  /*3a80*/  UISETP.NE.AND UP1, UPT, UR9, 0x4, UPT ;  /* 0x000000040900788c */ /* 0x000fc8000bf25270 */
[----:B------:R-:W-:Y:S02]  /*3a90*/  USEL UR10, URZ, 0x1, UP1 ;  /* 0x00000001ff0a7887 */ /* 0x000fe40008800000 */
[----:B------:R-:W-:-:S04]  /*3aa0*/  USEL UR9, UR9, URZ, UP1 ;  /* 0x000000ff09097287 */ /* 0x000fc80008800000 */
[----:B------:R-:W-:Y:S01]  /*3ab0*/  ULEA UR8, UR9, UR5, 0x3 ;  /* 0x0000000509087291 */ /* 0x000fe2000f8e18ff */
[----:B------:R-:W-:-:S04]  /*3ac0*/  LOP3.LUT R2, R9, UR10, RZ, 0x3c, !PT ;  /* 0x0000000a09027c12 */ /* 0x000fc8000f8e3cff */
[----:B-1----:R-:W-:-:S04]  /*3ad0*/  SHF.L.U32 R3, R2, 0x1f, RZ ;  /* 0x0000001f02037819 */ /* 0x002fc800000006ff */
[----:B------:R-:W1:Y:S02]  /*3ae0*/  SYNCS.PHASECHK.TRANS64.TRYWAIT P0, [UR8], R3 ;  /* 0x00000003ff0075a7 */ /* 0x000e640008001108 */
[----:B-1----:R-:W-:Y:S05]  /*3af0*/  @!P0 BRA `(.L_x_75) ;  /* 0x0000005000608947 */ /* 0x002fea0003800000 */
.L_x_168:
[----:B------:R-:W-:-:S04]  /*3b00*/  UIADD3 UR9, UPT, UPT, UR9, 0x1, URZ ;  /* 0x0000000109097890 */ /* 0x000fc8000fffe0ff */
        /* <DEDUP_REMOVED lines=8> */
.L_x_170:
[----:B------:R-:W-:-:S04]  /*3b90*/  UIADD3 UR9, UPT, UPT, UR9, 0x1, URZ ;  /* 0x0000000109097890 */ /* 0x000fc8000fffe0ff */
[----:B------:R-:W-:-:S04]  /*3ba0*/  UISETP.NE.AND UP1, UPT, UR9, 0x4, UPT ;  /* 0x000000040900788c */ /* 0x000fc8000bf25270 */
[----:B------:R-:W-:Y:S02]  /*3bb0*/  USEL UR8, URZ, 0x1, UP1 ;  /* 0x00000001ff087887 */ /* 0x000fe40008800000 */
[----:B------:R-:W-:-:S04]  /*3bc0*/  USEL UR9, UR9, URZ, UP1 ;  /* 0x000000ff09097287 */ /* 0x000fc80008800000 */
[----:B------:R-:W-:Y:S01]  /*3bd0*/  ULEA UR9, UR9, UR5, 0x3 ;  /* 0x0000000509097291 */ /* 0x000fe2000f8e18ff */
[----:B-1----:R-:W-:-:S04]  /*3be0*/  LOP3.LUT R3, R2, UR8, RZ, 0x3c, !PT ;  /* 0x0000000802037c12 */ /* 0x002fc8000f8e3cff */
[----:B------:R-:W-:Y:S01]  /*3bf0*/  SHF.L.U32 R3, R3, 0x1f, RZ ;  /* 0x0000001f03037819 */ /* 0x000fe200000006ff */
[----:B------:R-:W-:-:S04]  /*3c00*/  IMAD.U32 R0, RZ, RZ, UR9 ;  /* 0x00000009ff007e24 */ /* 0x000fc8000f8e00ff */
[----:B------:R1:W2:Y:S03]  /*3c10*/  SYNCS.PHASECHK.TRANS64.TRYWAIT P0, [R0+URZ], R3 ;  /* 0x00000003000075a7 */ /* 0x0002a600080011ff */
[----:B--2---:R-:W-:Y:S05]  /*3c20*/  @!P0 NANOSLEEP.SYNCS 0x989680 ;  /* 0x009896800000895d */ /* 0x004fea0003900000 */
[----:B------:R-:W2:Y:S02]  /*3c30*/  @!P0 SYNCS.PHASECHK.TRANS64 P0, [R0+URZ], R3 ;  /* 0x00000003000085a7 */ /* 0x000ea400080010ff */
[----:B--2---:R-:W-:Y:S05]  /*3c40*/  @P0 BRA `(.L_x_77) ;  /* 0x0000000000200947 */ /* 0x004fea0003800000 */
.L_x_78:
[----:B--2---:R2:W4:Y:S02]  /*3c50*/  SYNCS.PHASECHK.TRANS64.TRYWAIT P0, [R0+URZ], R3 ;  /* 0x00000003000075a7 */ /* 0x00452400080011ff */
[----:B----4-:R-:W-:Y:S05]  /*3c60*/  @!P0 NANOSLEEP.SYNCS 0x989680 ;  /* 0x009896800000895d */ /* 0x010fea0003900000 */
[----:B------:R-:W4:Y:S02]  /*3c70*/  @!P0 SYNCS.PHASECHK.TRANS64 P0, [R0+URZ], R3 ;  /* 0x00000003000085a7 */ /* 0x000f2400080010ff */
[----:B----4-:R-:W-:Y:S05]  /*3c80*/  @!P0 BRA `(.L_x_78) ;  /* 0xfffffffc00f08947 */ /* 0x010fea000383ffff */
[----:B------:R-:W-:Y:S05]  /*3c90*/  BRA `(.L_x_77) ;  /* 0x00000000000c7947 */ /* 0x000fea0003800000 */
.L_x_73:
[----:B------:R-:W-:-:S04]  /*3ca0*/  UIADD3 UR5, UPT, UPT, UR7, 0xf0, URZ ;  /* 0x000000f007057890 */ /* 0x000fc8000fffe0ff */
[----:B------:R-:W-:-:S09]  /*3cb0*/  UPRMT UR5, UR4, 0x654, UR5 ;  /* 0x0000065404057896 */ /* 0x000fd20008000005 */
[----:B------:R-:W-:Y:S03]  /*3cc0*/  SYNCS.ARRIVE.TRANS64.RED.A1T0 RZ, [UR5], RZ ;  /* 0x000000ffffff79a7 */ /* 0x000fe60008100405 */
.L_x_77:
[----:B-12---:R-:W-:Y:S01]  /*3cd0*/  SHF.L.U32 R3, RZ, 0x1f, RZ ;  /* 0x0000001fff037819 */ /* 0x006fe200000006ff */
[----:B------:R-:W-:Y:S01]  /*3ce0*/  UIADD3 UR5, UPT, UPT, UR7, 0xf0, URZ ;  /* 0x000000f007057890 */ /* 0x000fe2000fffe0ff */
[----:B------:R-:W-:Y:S02]  /*3cf0*/  PLOP3.LUT P0, PT, PT, PT, UP0, 0x80, 0x8 ;  /* 0x000000000008781c */ /* 0x000fe40003f0f008 */
[----:B------:R-:W1:Y:S02]  /*3d00*/  SYNCS.PHASECHK.TRANS64.TRYWAIT P1, [UR7+0xf0], R3 ;  /* 0x0000f003ff0075a7 */ /* 0x000e640008021107 */
[----:B-1----:R-:W-:Y:S09]  /*3d10*/  @!P1 BRA `(.L_x_79) ;  /* 0x0000005000089947 */ /* 0x002ff20003800000 */
.L_x_172:
[----:B------:R-:W-:Y:S01]  /*3d20*/  @!UP0 UPRMT UR5, UR4, 0x654, UR5 ;  /* 0x0000065404058896 */ /* 0x000fe20008000005 */
[----:B------:R-:W-:Y:S02]  /*3d30*/  UMOV UR8, 0xffff ;  /* 0x0000ffff00087882 */ /* 0x000fe40000000000 */
[----:B------:R-:W-:-:S06]  /*3d40*/  UMOV UR4, 0x1 ;  /* 0x0000000100047882 */ /* 0x000fcc0000000000 */
[----:B------:R-:W-:Y:S01]  /*3d50*/  @!P0 SYNCS.ARRIVE.TRANS64.RED.A1T0 RZ, [UR5], RZ ;  /* 0x000000ffffff89a7 */ /* 0x000fe20008100405 */
[----:B------:R-:W-:Y:S01]  /*3d60*/  NOP ;  /* 0x0000000000007918 */ /* 0x000fe20000000000 */
[----:B-1----:R-:W1:Y:S01]  /*3d70*/  LDS R0, [UR6+0x14] ;  /* 0x00001406ff007984 */ /* 0x002e620008000800 */
[----:B------:R-:W-:-:S04]  /*3d80*/  ULOP3.LUT UR5, UR21, 0xffff, URZ, 0xc0, !UPT ;  /* 0x0000ffff15057892 */ /* 0x000fc8000f8ec0ff */
[----:B------:R-:W-:-:S04]  /*3d90*/  USHF.R.U32.HI UR5, URZ, 0x5, UR5 ;  /* 0x00000005ff057899 */ /* 0x000fc80008011605 */
[----:B------:R-:W-:Y:S02]  /*3da0*/  USHF.L.U32 UR8, UR8, UR5, URZ ;  /* 0x0000000508087299 */ /* 0x000fe400080006ff */
[----:B------:R-:W-:-:S04]  /*3db0*/  USHF.L.U32 UR4, UR4, UR5, URZ ;  /* 0x0000000504047299 */ /* 0x000fc800080006ff */
[----:B-1----:R-:W-:-:S04]  /*3dc0*/  LOP3.LUT R0, R0, UR8, RZ, 0xc0, !PT ;  /* 0x0000000800007c12 */ /* 0x002fc8000f8ec0ff */
[----:B------:R-:W-:-:S13]  /*3dd0*/  ISETP.NE.AND P0, PT, R0, UR8, PT ;  /* 0x0000000800007c0c */ /* 0x000fda000bf05270 */
[----:B------:R-:W-:Y:S05]  /*3de0*/  @P0 BRA `(.L_x_80) ;  /* 0x0000000000580947 */ /* 0x000fea0003800000 */
[----:B------:R-:W1:Y:S02]  /*3df0*/  LDS R0, [UR6+0x18] ;  /* 0x00001806ff007984 */ /* 0x000e640008000800 */
[----:B-1----:R-:W-:-:S04]  /*3e00*/  LOP3.LUT R0, R0, UR4, RZ, 0xc0, !PT ;  /* 0x0000000400007c12 */ /* 0x002fc8000f8ec0ff */
[----:B------:R-:W-:-:S13]  /*3e10*/  ISETP.NE.AND P0, PT, R0, UR4, PT ;  /* 0x0000000400007c0c */ /* 0x000fda000bf05270 */
[----:B------:R-:W-:Y:S05]  /*3e20*/  @P0 BRA `(.L_x_81) ;  /* 0x00000000003c0947 */ /* 0x000fea0003800000 */
[----:B------:R-:W1:Y:S01]  /*3e30*/  S2R R2, SR_LANEID ;  /* 0x0000000000027919 */ /* 0x000e620000000000 */
[----:B------:R-:W-:Y:S01]  /*3e40*/  ULOP3.LUT UR8, URZ, UR8, URZ, 0x33, !UPT ;  /* 0x00000008ff087292 */ /* 0x000fe2000f8e33ff */
[----:B------:R-:W-:Y:S01]  /*3e50*/  LOP3.LUT R4, RZ, UR4, RZ, 0x33, !PT ;  /* 0x00000004ff047c12 */ /* 0x000fe2000f8e33ff */
[----:B------:R-:W-:Y:S02]  /*3e60*/  VOTEU.ANY UR7, UPT, PT ;  /* 0x0000000000077886 */ /* 0x000fe400038e0100 */
[----:B------:R-:W-:Y:S01]  /*3e70*/  UFLO.U32 UR7, UR7 ;  /* 0x00000007000772bd */ /* 0x000fe200080e0000 */
[----:B------:R-:W2:Y:S01]  /*3e80*/  REDUX UR4, R4 ;  /* 0x00000000040473c4 */ /* 0x000ea20000000000 */
[----:B------:R-:W-:-:S06]  /*3e90*/  IMAD.U32 R0, RZ, RZ, UR8 ;  /* 0x00000008ff007e24 */ /* 0x000fcc000f8e00ff */
[----:B------:R1:W-:Y:S01]  /*3ea0*/  UTCATOMSWS.AND URZ, UR8 ;  /* 0x0000000800ff79e3 */ /* 0x0003e20008000000 */
[----:B------:R-:W3:Y:S01]  /*3eb0*/  REDUX UR5, R0 ;  /* 0x00000000000573c4 */ /* 0x000ee20000000000 */
[----:B-1----:R-:W-:Y:S01]  /*3ec0*/  ISETP.EQ.U32.AND P0, PT, R2, UR7, PT ;  /* 0x0000000702007c0c */ /* 0x002fe2000bf02070 */
[----:B--2---:R-:W-:Y:S01]  /*3ed0*/  IMAD.U32 R2, RZ, RZ, UR4 ;  /* 0x00000004ff027e24 */ /* 0x004fe2000f8e00ff */
[----:B---3--:R-:W-:-:S11]  /*3ee0*/  MOV R3, UR5 ;  /* 0x0000000500037c02 */ /* 0x008fd60008000f00 */
[----:B------:R1:W-:Y:S04]  /*3ef0*/  @P0 ATOMS.AND RZ, [UR6+0x14], R3 ;  /* 0x00001403ffff098c */ /* 0x0003e8000a800006 */
[----:B------:R1:W-:Y:S01]  /*3f00*/  @P0 ATOMS.AND RZ, [UR6+0x18], R2 ;  /* 0x00001802ffff098c */ /* 0x0003e2000a800006 */
[----:B------:R-:W-:Y:S05]  /*3f10*/  BRA `(.L_x_82) ;  /* 0x0000000000147947 */ /* 0x000fea0003800000 */
.L_x_81:
[----:B------:R-:W-:Y:S02]  /*3f20*/  MOV R2, 0x3f40 ;  /* 0x00003f4000027802 */ /* 0x000fe40000000f00 */
[----:B---345:R-:W-:Y:S05]  /*3f30*/  CALL.REL.NOINC `($__internal_0_$__cuda_sm10x_tcgen05_guardrail_trap_col_being_dealloced_not_returned_by_alloc) ;  /* 0x0000005000e87944 */ /* 0x038fea0003c00000 */
[----:B------:R-:W-:Y:S05]  /*3f40*/  BRA `(.L_x_82) ;  /* 0x0000000000087947 */ /* 0x000fea0003800000 */
.L_x_80:
[----:B------:R-:W-:Y:S02]  /*3f50*/  MOV R2, 0x3f70 ;  /* 0x00003f7000027802 */ /* 0x000fe40000000f00 */
[----:B---345:R-:W-:Y:S05]  /*3f60*/  CALL.REL.NOINC `($__internal_2_$__cuda_sm10x_tcgen05_guardrail_trap_unallocated_columns_being_dealloced) ;  /* 0x0000005000f47944 */ /* 0x038fea0003c00000 */
.L_x_82:
[----:B------:R-:W-:Y:S01]  /*3f70*/  NOP ;  /* 0x0000000000007918 */ /* 0x000fe20000000000 */
[----:B----4-:R-:W-:Y:S05]  /*3f80*/  EXIT ;  /* 0x000000000000794d */ /* 0x010fea0003800000 */
.L_x_53:
[----:B------:R-:W-:-:S09]  /*3f90*/  UISETP.NE.OR UP5, UPT, UR10, 0x3, !UP5 ;  /* 0x000000030a00788c */ /* 0x000fd2000efa5670 */
[----:B------:R-:W-:Y:S05]  /*3fa0*/  BRA.U UP5, `(.L_x_83) ;  /* 0x0000001105787547 */ /* 0x000fea000b800000 */
[----:B------:R-:W1:Y:S01]  /*3fb0*/  LDC R0, c[0x0][0xb30] ;  /* 0x0002cc00ff007b82 */ /* 0x000e620000000800 */
[----:B------:R-:W2:Y:S01]  /*3fc0*/  LDCU.64 UR8, c[0x0][0x888] ;  /* 0x00011100ff0877ac */ /* 0x000ea20008000a00 */
[----:B------:R-:W-:Y:S02]  /*3fd0*/  HFMA2 R25, -RZ, RZ, 0, 0 ;  /* 0x00000000ff197431 */ /* 0x000fe400000001ff */
[----:B-----5:R-:W-:Y:S01]  /*3fe0*/  IMAD.MOV.U32 R32, RZ, RZ, 0x1 ;  /* 0x00000001ff207424 */ /* 0x020fe200078e00ff */
[----:B------:R-:W-:Y:S01]  /*3ff0*/  MOV R23, 0x1000 ;  /* 0x0000100000177802 */ /* 0x000fe20000000f00 */
[----:B------:R-:W3:Y:S01]  /*4000*/  LDCU.64 UR4, c[0x0][0x890] ;  /* 0x00011200ff0477ac */ /* 0x000ee20008000a00 */
[----:B------:R-:W-:Y:S01]  /*4010*/  IMAD.MOV.U32 R27, RZ, RZ, RZ ;  /* 0x000000ffff1b7224 */ /* 0x000fe200078e00ff */
[----:B------:R-:W4:Y:S01]  /*4020*/  LDC R19, c[0x0][0x370] ;  /* 0x0000dc00ff137b82 */ /* 0x000f220000000800 */
[----:B------:R-:W-:Y:S01]  /*4030*/  UMOV UR7, 0x400 ;  /* 0x0000040000077882 */ /* 0x000fe20000000000 */
[----:B------:R-:W-:-:S02]  /*4040*/  UPLOP3.LUT UP1, UPT, UPT, UPT, UPT, 0x40, 0x4 ;  /* 0x000000000004789c */ /* 0x000fc40003f2e870 */
[----:B------:R-:W-:-:S04]  /*4050*/  ULEA UR7, UR37, UR7, 0x18 ;  /* 0x0000000725077291 */ /* 0x000fc8000f8ec0ff */
[----:B------:R-:W4:Y:S01]  /*4060*/  LDC R2, c[0x0][0xb0c] ;  /* 0x0002c300ff027b82 */ /* 0x000f220000000800 */
[----:B------:R-:W-:Y:S02]  /*4070*/  UIADD3 UR13, UPT, UPT, UR7, 0x38, URZ ;  /* 0x00000038070d7890 */ /* 0x000fe4000fffe0ff */
[----:B--2---:R-:W-:Y:S02]  /*4080*/  UISETP.NE.U32.AND UP3, UPT, UR8, URZ, UPT ;  /* 0x000000ff0800728c */ /* 0x004fe4000bf65070 */
[----:B------:R-:W-:Y:S02]  /*4090*/  UIADD3 UR41, UPT, UPT, UR7, 0x20, URZ ;  /* 0x0000002007297890 */ /* 0x000fe4000fffe0ff */
[----:B---3--:R-:W-:Y:S01]  /*40a0*/  UISETP.NE.U32.AND UP4, UPT, UR4, URZ, UPT ;  /* 0x000000ff0400728c */ /* 0x008fe2000bf85070 */
[----:B------:R-:W2:Y:S01]  /*40b0*/  LDC R18, c[0x0][0xb20] ;  /* 0x0002c800ff127b82 */ /* 0x000ea20000000800 */
[----:B-1----:R-:W-:Y:S01]  /*40c0*/  ISETP.NE.AND P1, PT, R0, 0x1, PT ;  /* 0x000000010000780c */ /* 0x002fe20003f25270 */
[----:B------:R-:W-:-:S02]  /*40d0*/  UISETP.NE.AND.EX UP3, UPT, UR9, URZ, UPT, UP3 ;  /* 0x000000ff0900728c */ /* 0x000fc4000bf65330 */
[----:B------:R-:W-:Y:S02]  /*40e0*/  UIADD3 UR33, UPT, UPT, UR7, 0x28, URZ ;  /* 0x0000002807217890 */ /* 0x000fe4000fffe0ff */
[----:B------:R-:W-:Y:S02]  /*40f0*/  UIADD3 UR25, UPT, UPT, UR7, 0x30, URZ ;  /* 0x0000003007197890 */ /* 0x000fe4000fffe0ff */
[----:B------:R-:W1:Y:S01]  /*4100*/  LDC.64 R36, c[0x0][0x348] ;  /* 0x0000d200ff247b82 */ /* 0x000e620000000a00 */
[----:B------:R-:W-:Y:S02]  /*4110*/  UPRMT UR13, UR37, 0x654, UR13 ;  /* 0x00000654250d7896 */ /* 0x000fe4000800000d */
[----:B------:R-:W-:-:S05]  /*4120*/  UISETP.NE.AND.EX UP4, UPT, UR5, URZ, UPT, UP4 ;  /* 0x000000ff0500728c */ /* 0x000fca000bf85340 */
[----:B------:R-:W3:Y:S08]  /*4130*/  LDC.64 R16, c[0x0][0xb10] ;  /* 0x0002c400ff107b82 */ /* 0x000ef00000000a00 */
[----:B------:R-:W1:Y:S08]  /*4140*/  LDC.64 R6, c[0x0][0xb18] ;  /* 0x0002c600ff067b82 */ /* 0x000e700000000a00 */
[----:B------:R-:W1:Y:S08]  /*4150*/  LDC.64 R4, c[0x0][0xb28] ;  /* 0x0002ca00ff047b82 */ /* 0x000e700000000a00 */
[----:B--2-4-:R-:W1:Y:S02]  /*4160*/  LDC R22, c[0x0][0x374] ;  /* 0x0000dd00ff167b82 */ /* 0x014e640000000800 */
.L_x_94:
[----:B------:R-:W-:Y:S02]  /*4170*/  LEA R0, R27, UR7, 0x3 ;  /* 0x000000071b007c11 */ /* 0x000fe4000f8e18ff */
[----:B------:R-:W-:Y:S02]  /*4180*/  SHF.L.U32 R3, R25, 0x1f, RZ ;  /* 0x0000001f19037819 */ /* 0x000fe400000006ff */
[----:B------:R-:W-:Y:S02]  /*4190*/  LEA R28, R27, UR7, 0x4 ;  /* 0x000000071b1c7c11 */ /* 0x000fe4000f8e20ff */
[----:B--2---:R-:W2:Y:S02]  /*41a0*/  SYNCS.PHASECHK.TRANS64.TRYWAIT P0, [R0+URZ+0x70], R3 ;  /* 0x00007003000075a7 */ /* 0x004ea400080011ff */
[----:B--2---:R-:W-:Y:S05]  /*41b0*/  @!P0 BRA `(.L_x_84) ;  /* 0x0000004800f88947 */ /* 0x004fea0003800000 */
.L_x_173:
[----:B------:R-:W-:Y:S01]  /*41c0*/  ISETP.GE.AND P0, PT, R26, 0x1, PT ;  /* 0x000000011a00780c */ /* 0x000fe20003f06270 */
[----:B------:R-:W4:Y:S01]  /*41d0*/  LDS.128 R28, [R28+0x100] ;  /* 0x000100001c1c7984 */ /* 0x000f220000000c00 */
[----:B--2---:R-:W-:Y:S01]  /*41e0*/  VIADD R0, R0, 0x80 ;  /* 0x0000008000007836 */ /* 0x004fe20000000000 */
[----:B------:R-:W-:Y:S01]  /*41f0*/  @!PT LDS RZ, [RZ] ;  /* 0x00000000fffff984 */ /* 0x000fe20000000800 */
[----:B------:R-:W-:Y:S01]  /*4200*/  @!PT LDS RZ, [RZ] ;  /* 0x00000000fffff984 */ /* 0x000fe20000000800 */
[----:B------:R-:W-:Y:S01]  /*4210*/  @!PT LDS RZ, [RZ] ;  /* 0x00000000fffff984 */ /* 0x000fe20000000800 */
[----:B------:R-:W-:Y:S01]  /*4220*/  @!PT LDS RZ, [RZ] ;  /* 0x00000000fffff984 */ /* 0x000fe20000000800 */
[----:B------:R2:W-:Y:S06]  /*4230*/  MEMBAR.ALL.CTA ;  /* 0x0000000000007992 */ /* 0x0005ec0000008000 */
[----:B--2---:R-:W2:Y:S01]  /*4240*/  FENCE.VIEW.ASYNC.S ;  /* 0x00000000000073c6 */ /* 0x004ea20000000000 */
[----:B------:R-:W-:Y:S04]  /*4250*/  PRMT R0, RZ, 0x654, R0 ;  /* 0x00000654ff007816 */ /* 0x000fe80000000000 */
[----:B--2---:R2:W-:Y:S01]  /*4260*/  SYNCS.ARRIVE.TRANS64.RED.A1T0 RZ, [R0+URZ], RZ ;  /* 0x000000ff00ff79a7 */ /* 0x0045e200081004ff */
[----:B----4-:R-:W-:Y:S11]  /*4270*/  LOP3.LUT P3, RZ, R30, 0x1, RZ, 0xc0, !PT ;  /* 0x000000011eff7812 */ /* 0x010ff6000786c0ff */
[----:B------:R-:W-:Y:S02]  /*4280*/  @!UPT UIADD3 URZ, UPT, UPT, URZ, URZ, URZ ;  /* 0x000000fffffff290 */ /* 0x000fe4000fffe0ff */
[----:B------:R-:W-:Y:S02]  /*4290*/  @P3 MOV R13, R28 ;  /* 0x0000001c000d3202 */ /* 0x000fe40000000f00 */
[----:B------:R-:W-:Y:S01]  /*42a0*/  @P3 LOP3.LUT R8, R29, 0xffff, RZ, 0xc0, !PT ;  /* 0x0000ffff1d083812 */ /* 0x000fe200078ec0ff */
[----:B--2---:R-:W-:Y:S06]  /*42b0*/  @!P0 BRA `(.L_x_85) ;  /* 0x0000000000a48947 */ /* 0x004fec0003800000 */
[----:B-1----:R-:W-:Y:S01]  /*42c0*/  IMAD.HI.U32 R33, R22, R7, RZ ;  /* 0x0000000716217227 */ /* 0x002fe200078e00ff */
[----:B------:R-:W-:Y:S02]  /*42d0*/  ISETP.NE.AND P0, PT, R6, 0x1, PT ;  /* 0x000000010600780c */ /* 0x000fe40003f05270 */
[----:B------:R-:W-:Y:S01]  /*42e0*/  ISETP.NE.AND P2, PT, R26, 0x1, PT ;  /* 0x000000011a00780c */ /* 0x000fe20003f45270 */
[----:B---3--:R-:W-:Y:S01]  /*42f0*/  IMAD.HI.U32 R34, R19, R16, RZ ;  /* 0x0000001013227227 */ /* 0x008fe200078e00ff */
[----:B------:R-:W-:Y:S02]  /*4300*/  SHF.R.U32.HI R33, RZ, R18, R33 ;  /* 0x00000012ff217219 */ /* 0x000fe40000011621 */
[----:B------:R-:W-:Y:S01]  /*4310*/  ISETP.NE.AND P4, PT, R2, 0x1, PT ;  /* 0x000000010200780c */ /* 0x000fe20003f85270 */
[----:B------:R-:W-:Y:S01]  /*4320*/  IMAD.HI.U32 R38, R13, R16, RZ ;  /* 0x000000100d267227 */ /* 0x000fe200078e00ff */
[----:B------:R-:W-:Y:S02]  /*4330*/  SHF.R.U32.HI R34, RZ, R17, R34 ;  /* 0x00000011ff227219 */ /* 0x000fe40000011622 */
[----:B------:R-:W-:Y:S01]  /*4340*/  SEL R3, R22, R33, !P0 ;  /* 0x0000002116037207 */ /* 0x000fe20004000000 */
[C---:B------:R-:W-:Y:S01]  /*4350*/  IMAD.HI.U32 R33, R8.reuse, R7, RZ ;  /* 0x0000000708217227 */ /* 0x040fe200078e00ff */
[----:B------:R-:W-:Y:S02]  /*4360*/  SEL R11, R19, R34, !P4 ;  /* 0x00000022130b7207 */ /* 0x000fe40006000000 */
[----:B------:R-:W-:Y:S01]  /*4370*/  SHF.R.U32.HI R38, RZ, R17, R38 ;  /* 0x00000011ff267219 */ /* 0x000fe20000011626 */
[----:B------:R-:W-:Y:S01]  /*4380*/  IMAD.HI.U32 R40, R3, R4, RZ ;  /* 0x0000000403287227 */ /* 0x000fe200078e00ff */
[----:B------:R-:W-:Y:S03]  /*4390*/  SHF.R.U32.HI R33, RZ, R18, R33 ;  /* 0x00000012ff217219 */ /* 0x000fe60000011621 */
[----:B------:R-:W-:Y:S01]  /*43a0*/  IMAD.HI.U32 R34, R11, R4, RZ ;  /* 0x000000040b227227 */ /* 0x000fe200078e00ff */
[----:B------:R-:W-:Y:S02]  /*43b0*/  @P2 SHF.R.U32.HI R3, RZ, R5, R40 ;  /* 0x00000005ff032219 */ /* 0x000fe40000011628 */
[----:B------:R-:W-:Y:S02]  /*43c0*/  SEL R9, R8, R33, !P0 ;  /* 0x0000002108097207 */ /* 0x000fe40004000000 */
[----:B------:R-:W-:Y:S01]  /*43d0*/  @P2 SHF.R.U32.HI R11, RZ, R5, R34 ;  /* 0x00000005ff0b2219 */ /* 0x000fe20000011622 */
[C---:B------:R-:W-:Y:S01]  /*43e0*/  IMAD R10, R26.reuse, R3, RZ ;  /* 0x000000031a0a7224 */ /* 0x040fe200078e02ff */
[----:B------:R-:W-:Y:S01]  /*43f0*/  SEL R3, R13, R38, !P4 ;  /* 0x000000260d037207 */ /* 0x000fe20006000000 */
[C---:B------:R-:W-:Y:S03]  /*4400*/  IMAD.HI.U32 R14, R9.reuse, R4, RZ ;  /* 0x00000004090e7227 */ /* 0x040fe600078e00ff */
[----:B------:R-:W-:Y:S01]  /*4410*/  ISETP.GE.AND P0, PT, R9, R10, PT ;  /* 0x0000000a0900720c */ /* 0x000fe20003f06270 */
[C---:B------:R-:W-:Y:S01]  /*4420*/  IMAD R12, R26.reuse, R11, RZ ;  /* 0x0000000b1a0c7224 */ /* 0x040fe200078e02ff */
[-C--:B------:R-:W-:Y:S04]  /*4430*/  SHF.R.U32.HI R14, RZ, R5.reuse, R14 ;  /* 0x00000005ff0e7219 */ /* 0x080fe8000001160e */
[----:B------:R-:W-:Y:S02]  /*4440*/  ISETP.GE.OR P0, PT, R3, R12, P0 ;  /* 0x0000000c0300720c */ /* 0x000fe40000706670 */
[----:B------:R-:W-:Y:S05]  /*4450*/  SEL R15, R9, R14, !P2 ;  /* 0x0000000e090f7207 */ /* 0x000fea0005000000 */
[----:B------:R-:W-:Y:S04]  /*4460*/  IMAD.MOV R14, RZ, RZ, -R15 ;  /* 0x000000ffff0e7224 */ /* 0x000fe800078e0a0f */
[----:B------:R-:W-:Y:S02]  /*4470*/  IMAD R14, R26, R14, R9 ;  /* 0x0000000e1a0e7224 */ /* 0x000fe400078e0209 */
[C---:B------:R-:W-:Y:S05]  /*4480*/  @!P0 IMAD.HI.U32 R10, R3.reuse, R4, RZ ;  /* 0x00000004030a8227 */ /* 0x040fea00078e00ff */
[----:B------:R-:W-:Y:S04]  /*4490*/  @!P0 SHF.R.U32.HI R10, RZ, R5, R10 ;  /* 0x00000005ff0a8219 */ /* 0x000fe8000001160a */
[----:B------:R-:W-:Y:S01]  /*44a0*/  @!P0 SEL R0, R3, R10, !P2 ;  /* 0x0000000a03008207 */ /* 0x000fe20005000000 */
[----:B------:R-:W-:Y:S03]  /*44b0*/  IMAD.MOV R10, RZ, RZ, -R3 ;  /* 0x000000ffff0a7224 */ /* 0x000fe600078e0a03 */
[----:B------:R-:W-:Y:S01]  /*44c0*/  @!P0 IADD3 R15, PT, PT, R15, -R0, RZ ;  /* 0x800000000f0f8210 */ /* 0x000fe20007ffe0ff */
[----:B------:R-:W-:Y:S01]  /*44d0*/  @!P0 IMAD R0, R11, R14, R0 ;  /* 0x0000000e0b008224 */ /* 0x000fe200078e0200 */
[----:B------:R-:W-:Y:S01]  /*44e0*/  IADD3 R11, PT, PT, -R9, RZ, RZ ;  /* 0x000000ff090b7210 */ /* 0x000fe20007ffe1ff */
[----:B------:R-:W-:Y:S02]  /*44f0*/  IMAD R13, R2, R10, R13 ;  /* 0x0000000a020d7224 */ /* 0x000fe400078e020d */
[----:B------:R-:W-:Y:S02]  /*4500*/  @!P0 IMAD R9, R15, R26, R3 ;  /* 0x0000001a0f098224 */ /* 0x000fe400078e0203 */
[----:B------:R-:W-:Y:S02]  /*4510*/  @!P0 IMAD.MOV.U32 R3, RZ, RZ, R0 ;  /* 0x000000ffff038224 */ /* 0x000fe400078e0000 */
[----:B------:R-:W-:Y:S02]  /*4520*/  IMAD R8, R6, R11, R8 ;  /* 0x0000000b06087224 */ /* 0x000fe400078e0208 */
[----:B------:R-:W-:Y:S02]  /*4530*/  IMAD R13, R3, R2, R13 ;  /* 0x00000002030d7224 */ /* 0x000fe400078e020d */
[----:B------:R-:W-:Y:S02]  /*4540*/  IMAD R8, R9, R6, R8 ;  /* 0x0000000609087224 */ /* 0x000fe400078e0208 */
.L_x_85:
[----:B------:R-:W-:Y:S05]  /*4550*/  BRA.U UP1, `(.L_x_86) ;  /* 0x0000000101107547 */ /* 0x000fea000b800000 */
[----:B------:R-:W-:Y:S04]  /*4560*/  MOV R0, UR6 ;  /* 0x0000000600007c02 */ /* 0x000fe80008000f00 */
[----:B------:R-:W-:Y:S04]  /*4570*/  SHF.L.U32 R3, R0, 0x1f, RZ ;  /* 0x0000001f00037819 */ /* 0x000fe800000006ff */
[----:B------:R-:W2:Y:S02]  /*4580*/  SYNCS.PHASECHK.TRANS64.TRYWAIT P0, [UR7+0x68], R3 ;  /* 0x00006803ff0075a7 */ /* 0x000ea40008001107 */
[----:B--2---:R-:W-:Y:S05]  /*4590*/  @!P0 BRA `(.L_x_87) ;  /* 0x0000004800148947 */ /* 0x004fea0003800000 */
.L_x_86:
[----:B------:R-:W-:Y:S02]  /*45a0*/  R2UR UR42, R20 ;  /* 0x00000000142a72ca */ /* 0x000fe400000e0000 */
[----:B------:R-:W-:Y:S02]  /*45b0*/  R2UR UR43, R21 ;  /* 0x00000000152b72ca */ /* 0x000fe400000e0000 */
[----:B------:R-:W-:Y:S02]  /*45c0*/  ISETP.NE.U32.AND P2, PT, RZ, UR4, PT ;  /* 0x00000004ff007c0c */ /* 0x000fe4000bf45070 */
[----:B------:R-:W-:Y:S02]  /*45d0*/  SHF.L.U32 R12, R32, 0x1f, RZ ;  /* 0x0000001f200c7819 */ /* 0x000fe400000006ff */
[----:B------:R-:W-:Y:S05]  /*45e0*/  ISETP.NE.AND.EX P2, PT, RZ, UR5, PT, P2 ;  /* 0x00000005ff007c0c */ /* 0x000fea000bf45320 */
[----:B------:R-:W-:Y:S02]  /*45f0*/  USHF.L.U32 UR42, UR42, 0x7, URZ ;  /* 0x000000072a2a7899 */ /* 0x000fe400080006ff */
[----:B------:R-:W-:Y:S01]  /*4600*/  USHF.L.U32 UR43, UR43, 0x6, URZ ;  /* 0x000000062b2b7899 */ /* 0x000fe200080006ff */
[----:B------:R-:W-:Y:S11]  /*4610*/  BRA.U !UP4, `(.L_x_88) ;  /* 0x000000010c347547 */ /* 0x000ff6000b800000 */
[----:B------:R-:W-:Y:S01]  /*4620*/  UPLOP3.LUT UP0, UPT, UPT, UPT, UP3, 0x80, 0x8 ;  /* 0x000000000008789c */ /* 0x000fe20003f0f030 */
[----:B--2---:R-:W-:Y:S02]  /*4630*/  HFMA2 R0, -RZ, RZ, 0, 5.9604644775390625e-08 ;  /* 0x00000001ff007431 */ /* 0x004fe400000001ff */
[----:B------:R-:W-:Y:S03]  /*4640*/  IMAD.MOV.U32 R59, RZ, RZ, 0x1 ;  /* 0x00000001ff3b7424 */ /* 0x000fe600078e00ff */
[----:B------:R-:W-:Y:S05]  /*4650*/  PLOP3.LUT P0, PT, PT, PT, UP0, 0x80, 0x8 ;  /* 0x000000000008781c */ /* 0x000fea0003f0f008 */
[----:B------:R-:W2:Y:S01]  /*4660*/  @UP0 LDCU.64 UR10, c[0x0][0x888] ;  /* 0x00011100ff0a07ac */ /* 0x000ea20008000a00 */
[----:B------:R-:W-:Y:S07]  /*4670*/  @UP0 UIMAD UR8, UR36, UR4, URZ ;  /* 0x00000004240802a4 */ /* 0x000fee000f8e02ff */
[----:B------:R-:W-:Y:S01]  /*4680*/  @!P0 PRMT R59, R0, 0x7610, R59 ;  /* 0x00007610003b8816 */ /* 0x000fe2000000003b */
[----:B--2---:R-:W-:Y:S03]  /*4690*/  @UP0 UIMAD.WIDE UR10, UR8, 0x4, UR10 ;  /* 0x00000004080a08a5 */ /* 0x004fe6000f8e020a */
[----:B------:R-:W2:Y:S03]  /*46a0*/  @!UP0 LDCU UR8, c[0x0][0x880] ;  /* 0x00011000ff0887ac */ /* 0x000ea60008000800 */
[----:B------:R-:W-:Y:S01]  /*46b0*/  IMAD.U32 R10, RZ, RZ, UR10 ;  /* 0x0000000aff0a7e24 */ /* 0x000fe2000f8e00ff */
[----:B------:R-:W-:Y:S05]  /*46c0*/  MOV R11, UR11 ;  /* 0x0000000b000b7c02 */ /* 0x000fea0008000f00 */
[----:B------:R4:W5:Y:S02]  /*46d0*/  @P0 LDG.E R35, desc[UR46][R10.64] ;  /* 0x0000002e0a230981 */ /* 0x000964000c1e1900 */
[----:B--2-4-:R-:W-:Y:S07]  /*46e0*/  @!P0 IMAD.U32 R35, RZ, RZ, UR8 ;  /* 0x00000008ff238e24 */ /* 0x014fee000f8e00ff */
.L_x_88:
[----:B-----5:R-:W-:Y:S01]  /*46f0*/  @!P2 FSETP.EQ.AND P0, PT, R35, RZ, PT ;  /* 0x000000ff2300a20b */ /* 0x020fe20003f02000 */
[----:B------:R-:W-:Y:S01]  /*4700*/  @!UPT UIADD3 URZ, UPT, UPT, URZ, URZ, URZ ;  /* 0x000000fffffff290 */ /* 0x000fe2000fffe0ff */
[----:B------:R-:W-:Y:S11]  /*4710*/  @!P2 BRA `(.L_x_89) ;  /* 0x000000000014a947 */ /* 0x000ff60003800000 */
[----:B------:R-:W-:Y:S02]  /*4720*/  LOP3.LUT P2, RZ, R59, 0xff, RZ, 0xc0, !PT ;  /* 0x000000ff3bff7812 */ /* 0x000fe4000784c0ff */
[----:B------:R-:W-:Y:S04]  /*4730*/  PLOP3.LUT P0, PT, PT, PT, UP0, 0x80, 0x8 ;  /* 0x000000000008781c */ /* 0x000fe80003f0f008 */
[----:B------:R-:W-:Y:S07]  /*4740*/  PLOP3.LUT P0, PT, P0, PT, PT, 0x8, 0x80 ;  /* 0x000000000080781c */ /* 0x000fee000070e170 */
[----:B------:R-:W-:Y:S11]  /*4750*/  @P2 FSETP.EQ.AND P0, PT, R35, RZ, PT ;  /* 0x000000ff2300220b */ /* 0x000ff60003f02000 */
[----:B------:R-:W-:Y:S02]  /*4760*/  @!UPT UIADD3 URZ, UPT, UPT, URZ, URZ, URZ ;  /* 0x000000fffffff290 */ /* 0x000fe4000fffe0ff */
.L_x_89:
[----:B------:R-:W4:Y:S01]  /*4770*/  SYNCS.PHASECHK.TRANS64.TRYWAIT P2, [UR7+0x40], R12 ;  /* 0x0000400cff0075a7 */ /* 0x000f220008041107 */
[----:B------:R-:W-:Y:S04]  /*4780*/  ELECT P4, URZ, PT ;  /* 0x0000000000ff782f */ /* 0x000fe80003880000 */
[----:B------:R-:W-:Y:S11]  /*4790*/  PLOP3.LUT P4, PT, P0, P4, PT, 0xf2, 0x2f ;  /* 0x00000000002f781c */ /* 0x000ff60000789e72 */
[----:B------:R-:W-:Y:S02]  /*47a0*/  @!UPT UIADD3 URZ, UPT, UPT, URZ, URZ, URZ ;  /* 0x000000fffffff290 */ /* 0x000fe4000fffe0ff */
[----:B-1----:R-:W-:Y:S05]  /*47b0*/  @!P4 IADD3 R9, P0, PT, R36, 0x580, RZ ;  /* 0x000005802409c810 */ /* 0x002fea0007f1e0ff */
[----:B--2---:R-:W-:Y:S01]  /*47c0*/  @!P4 IMAD.X R0, RZ, RZ, R37, P0 ;  /* 0x000000ffff00c224 */ /* 0x004fe200000e0625 */
[----:B----4-:R-:W-:Y:S07]  /*47d0*/  @!P2 BRA `(.L_x_90) ;  /* 0x00000044009ca947 */ /* 0x010fee0003800000 */
.L_x_176:
[----:B------:R-:W-:Y:S01]  /*47e0*/  @!P4 R2UR UR9, R9 ;  /* 0x000000000909c2ca */ /* 0x000fe200000e0000 */
[----:B------:R-:W-:Y:S01]  /*47f0*/  VOTEU.ALL UP1, P4 ;  /* 0x0000000000ff7886 */ /* 0x000fe20002020000 */
[----:B------:R-:W-:Y:S01]  /*4800*/  @!P4 R2UR UR8, R0 ;  /* 0x000000000008c2ca */ /* 0x000fe200000e0000 */
[----:B------:R-:W-:Y:S01]  /*4810*/  VOTEU.ALL UP2, P4 ;  /* 0x0000000000ff7886 */ /* 0x000fe20002040000 */
[----:B------:R-:W-:Y:S01]  /*4820*/  UMOV UR16, 0x0 ;  /* 0x0000000000107882 */ /* 0x000fe20000000000 */
[----:B------:R-:W-:Y:S01]  /*4830*/  UMOV UR17, 0x10000000 ;  /* 0x1000000000117882 */ /* 0x000fe20000000000 */
[----:B------:R-:W-:Y:S01]  /*4840*/  @!UP1 UIADD3 UR40, UPT, UPT, UR7, 0x200, URZ ;  /* 0x0000020007289890 */ /* 0x000fe2000fffe0ff */
[----:B------:R-:W-:Y:S01]  /*4850*/  @!P4 IMAD.MOV.U32 R0, RZ, RZ, 0x1000 ;  /* 0x00001000ff00c424 */ /* 0x000fe200078e00ff */
[----:B------:R-:W-:Y:S01]  /*4860*/  UMOV UR44, UR36 ;  /* 0x00000024002c7c82 */ /* 0x000fe20008000000 */
[----:B------:R-:W-:Y:S01]  /*4870*/  @!UP1 UIADD3 UR10, UPT, UPT, UR42, 0x40, URZ ;  /* 0x000000402a0a9890 */ /* 0x000fe2000fffe0ff */
[----:B------:R-:W-:Y:S01]  /*4880*/  @!P4 IADD3 R9, P0, PT, R36, 0x580, RZ ;  /* 0x000005802409c810 */ /* 0x000fe20007f1e0ff */
[----:B------:R-:W-:Y:S01]  /*4890*/  UMOV UR11, UR43 ;  /* 0x0000002b000b7c82 */ /* 0x000fe20008000000 */
[----:B------:R-:W-:Y:S01]  /*48a0*/  UMOV UR12, UR36 ;  /* 0x00000024000c7c82 */ /* 0x000fe20008000000 */
[----:B------:R-:W-:Y:S01]  /*48b0*/  IMAD.U32 R10, RZ, RZ, UR9 ;  /* 0x00000009ff0a7e24 */ /* 0x000fe2000f8e00ff */
[----:B------:R-:W-:Y:S01]  /*48c0*/  UMOV UR9, UR41 ;  /* 0x0000002900097c82 */ /* 0x000fe20008000000 */
[----:B------:R-:W-:Y:S01]  /*48d0*/  IMAD.U32 R11, RZ, RZ, UR8 ;  /* 0x00000008ff0b7e24 */ /* 0x000fe2000f8e00ff */
[----:B------:R-:W-:Y:S02]  /*48e0*/  @!UP1 UIADD3 UR8, UPT, UPT, UR7, 0xa00, URZ ;  /* 0x00000a0007089890 */ /* 0x000fe4000fffe0ff */
[----:B------:R-:W-:Y:S01]  /*48f0*/  @!P4 R2UR UR18, R10 ;  /* 0x000000000a12c2ca */ /* 0x000fe200000e0000 */
[----:B------:R-:W-:Y:S01]  /*4900*/  VOTEU.ALL UP1, P4 ;  /* 0x0000000000ff7886 */ /* 0x000fe20002020000 */
[----:B------:R-:W-:Y:S01]  /*4910*/  @!P4 R2UR UR19, R11 ;  /* 0x000000000b13c2ca */ /* 0x000fe200000e0000 */
[----:B------:R-:W-:Y:S11]  /*4920*/  UPRMT UR14, UR37, 0x654, UR41 ;  /* 0x00000654250e7896 */ /* 0x000ff60008000029 */
[----:B------:R-:W-:Y:S01]  /*4930*/  @!UPT UIADD3 URZ, UPT, UPT, URZ, URZ, URZ ;  /* 0x000000fffffff290 */ /* 0x000fe2000fffe0ff */
[----:B------:R2:W-:Y:S01]  /*4940*/  @!UP2 UTMALDG.3D [UR40], [UR18], desc[UR16] ;  /* 0x000010281200a5b4 */ /* 0x0005e20008011000 */
[----:B------:R2:W-:Y:S01]  /*4950*/  @!UP1 UTMALDG.3D [UR8], [UR18], desc[UR16] ;  /* 0x00001008120095b4 */ /* 0x0005e20008011000 */
[----:B------:R4:W-:Y:S01]  /*4960*/  @!P4 SYNCS.ARRIVE.TRANS64.RED.A0TR RZ, [UR7+0x20], R0 ;  /* 0x00002000ffffc9a7 */ /* 0x0009e20008300407 */
[----:B------:R-:W-:Y:S01]  /*4970*/  SYNCS.ARRIVE.TRANS64.RED.A1T0 RZ, [UR14], RZ ;  /* 0x000000ffffff79a7 */ /* 0x000fe2000810040e */
[----:B----4-:R-:W-:Y:S01]  /*4980*/  @!P4 IMAD.X R0, RZ, RZ, R37, P0 ;  /* 0x000000ffff00c224 */ /* 0x010fe200000e0625 */
[----:B------:R-:W4:Y:S02]  /*4990*/  SYNCS.PHASECHK.TRANS64.TRYWAIT P2, [UR7+0x48], R12 ;  /* 0x0000480cff0075a7 */ /* 0x000f240008041107 */
[----:B--2-4-:R-:W-:Y:S05]  /*49a0*/  @!P2 BRA `(.L_x_91) ;  /* 0x000000440040a947 */ /* 0x014fea0003800000 */
.L_x_178:
        /* <DEDUP_REMOVED lines=8> */
[----:B------:R-:W-:Y:S01]  /*4a30*/  @!UP1 UIADD3 UR32, UPT, UPT, UR7, 0x1200, URZ ;  /* 0x0000120007209890 */ /* 0x000fe2000fffe0ff */
[----:B------:R-:W-:Y:S01]  /*4a40*/  @!P4 IADD3 R21, P0, PT, R36, 0x580, RZ ;  /* 0x000005802415c810 */ /* 0x000fe20007f1e0ff */
[----:B------:R-:W-:Y:S01]  /*4a50*/  UMOV UR35, UR43 ;  /* 0x0000002b00237c82 */ /* 0x000fe20008000000 */
[----:B------:R-:W-:Y:S02]  /*4a60*/  @!UP1 UIADD3 UR10, UPT, UPT, UR42, 0x50, URZ ;  /* 0x000000502a0a9890 */ /* 0x000fe4000fffe0ff */
[----:B------:R-:W-:Y:S01]  /*4a70*/  IMAD.U32 R10, RZ, RZ, UR9 ;  /* 0x00000009ff0a7e24 */ /* 0x000fe2000f8e00ff */
[----:B------:R-:W-:Y:S01]  /*4a80*/  UMOV UR9, UR33 ;  /* 0x0000002100097c82 */ /* 0x000fe20008000000 */
[----:B------:R-:W-:Y:S01]  /*4a90*/  IMAD.U32 R11, RZ, RZ, UR8 ;  /* 0x00000008ff0b7e24 */ /* 0x000fe2000f8e00ff */
[----:B------:R-:W-:Y:S01]  /*4aa0*/  @!UP1 UIADD3 UR8, UPT, UPT, UR7, 0x1a00, URZ ;  /* 0x00001a0007089890 */ /* 0x000fe2000fffe0ff */
[----:B------:R-:W-:Y:S01]  /*4ab0*/  @!P4 IMAD.X R20, RZ, RZ, R37, P0 ;  /* 0x000000ffff14c224 */ /* 0x000fe200000e0625 */
[----:B------:R-:W-:Y:S01]  /*4ac0*/  @!P4 R2UR UR18, R10 ;  /* 0x000000000a12c2ca */ /* 0x000fe200000e0000 */
[----:B------:R-:W-:Y:S01]  /*4ad0*/  VOTEU.ALL UP1, P4 ;  /* 0x0000000000ff7886 */ /* 0x000fe20002020000 */
[----:B------:R-:W-:Y:S01]  /*4ae0*/  @!P4 R2UR UR19, R11 ;  /* 0x000000000b13c2ca */ /* 0x000fe200000e0000 */
[----:B------:R-:W-:Y:S01]  /*4af0*/  UMOV UR11, UR43 ;  /* 0x0000002b000b7c82 */ /* 0x000fe20008000000 */
[----:B------:R-:W-:Y:S01]  /*4b00*/  UMOV UR12, UR36 ;  /* 0x00000024000c7c82 */ /* 0x000fe20008000000 */
[----:B------:R-:W-:Y:S10]  /*4b10*/  UPRMT UR14, UR37, 0x654, UR33 ;  /* 0x00000654250e7896 */ /* 0x000ff40008000021 */
[----:B------:R2:W-:Y:S01]  /*4b20*/  @!UP2 UTMALDG.3D [UR32], [UR18], desc[UR16] ;  /* 0x000010201200a5b4 */ /* 0x0005e20008011000 */
[----:B------:R2:W-:Y:S01]  /*4b30*/  @!UP1 UTMALDG.3D [UR8], [UR18], desc[UR16] ;  /* 0x00001008120095b4 */ /* 0x0005e20008011000 */
[----:B------:R2:W-:Y:S01]  /*4b40*/  @!P4 SYNCS.ARRIVE.TRANS64.RED.A0TR RZ, [UR7+0x28], R0 ;  /* 0x00002800ffffc9a7 */ /* 0x0005e20008300407 */
[----:B------:R-:W-:Y:S01]  /*4b50*/  SYNCS.ARRIVE.TRANS64.RED.A1T0 RZ, [UR14], RZ ;  /* 0x000000ffffff79a7 */ /* 0x000fe2000810040e */
[----:B------:R-:W4:Y:S02]  /*4b60*/  SYNCS.PHASECHK.TRANS64.TRYWAIT P2, [UR7+0x50], R12 ;  /* 0x0000500cff0075a7 */ /* 0x000f240008041107 */
[----:B--2-4-:R-:W-:Y:S05]  /*4b70*/  @!P2 BRA `(.L_x_92) ;  /* 0x0000004000e4a947 */ /* 0x014fea0003800000 */
.L_x_180:
[----:B------:R-:W2:Y:S01]  /*4b80*/  LDC.64 R14, c[0x0][0xb10] ;  /* 0x0002c400ff0e7b82 */ /* 0x000ea20000000a00 */
[----:B------:R-:W-:Y:S01]  /*4b90*/  @!P4 R2UR UR9, R21 ;  /* 0x000000001509c2ca */ /* 0x000fe200000e0000 */
[----:B------:R-:W-:Y:S01]  /*4ba0*/  VOTEU.ALL UP1, P4 ;  /* 0x0000000000ff7886 */ /* 0x000fe20002020000 */
[----:B------:R-:W-:Y:S01]  /*4bb0*/  @!P4 R2UR UR8, R20 ;  /* 0x000000001408c2ca */ /* 0x000fe200000e0000 */
[----:B------:R-:W-:Y:S01]  /*4bc0*/  VOTEU.ALL UP2, P4 ;  /* 0x0000000000ff7886 */ /* 0x000fe20002040000 */
[----:B------:R-:W-:Y:S03]  /*4bd0*/  UMOV UR16, 0x0 ;  /* 0x0000000000107882 */ /* 0x000fe60000000000 */
[----:B------:R-:W4:Y:S01]  /*4be0*/  LDC.64 R10, c[0x0][0xb18] ;  /* 0x0002c600ff0a7b82 */ /* 0x000f220000000a00 */
[----:B------:R-:W-:Y:S01]  /*4bf0*/  @!UP1 UIADD3 UR26, UPT, UPT, UR42, 0x20, URZ ;  /* 0x000000202a1a9890 */ /* 0x000fe2000fffe0ff */
[----:B------:R-:W-:Y:S01]  /*4c00*/  @P3 SHF.R.U32.HI R24, RZ, 0x10, R29 ;  /* 0x00000010ff183819 */ /* 0x000fe2000001161d */
[----:B------:R-:W-:Y:S01]  /*4c10*/  @!UP1 UIADD3 UR24, UPT, UPT, UR7, 0x2200, URZ ;  /* 0x0000220007189890 */ /* 0x000fe2000fffe0ff */
[----:B------:R-:W-:Y:S01]  /*4c20*/  VIADD R27, R27, 0x1 ;  /* 0x000000011b1b7836 */ /* 0x000fe20000000000 */
[----:B------:R-:W-:Y:S03]  /*4c30*/  UMOV UR17, 0x10000000 ;  /* 0x1000000000117882 */ /* 0x000fe60000000000 */
[----:B------:R-:W5:Y:S01]  /*4c40*/  @!P1 LDC R0, c[0x0][0xb20] ;  /* 0x0002c800ff009b82 */ /* 0x000f620000000800 */
[----:B------:R-:W-:Y:S01]  /*4c50*/  UMOV UR27, UR43 ;  /* 0x0000002b001b7c82 */ /* 0x000fe20008000000 */
[----:B------:R-:W-:Y:S01]  /*4c60*/  IMAD.U32 R20, RZ, RZ, UR9 ;  /* 0x00000009ff147e24 */ /* 0x000fe2000f8e00ff */
[----:B------:R-:W-:Y:S05]  /*4c70*/  UMOV UR28, UR36 ;  /* 0x00000024001c7c82 */ /* 0x000fea0008000000 */
[----:B-1----:R-:W1:Y:S01]  /*4c80*/  @!P1 LDC R3, c[0x0][0xb0c] ;  /* 0x0002c300ff039b82 */ /* 0x002e620000000800 */
[----:B------:R-:W-:Y:S01]  /*4c90*/  IMAD.U32 R21, RZ, RZ, UR8 ;  /* 0x00000008ff157e24 */ /* 0x000fe2000f8e00ff */
[----:B------:R-:W-:Y:S01]  /*4ca0*/  @!UP1 UIADD3 UR10, UPT, UPT, UR42, 0x60, URZ ;  /* 0x000000602a0a9890 */ /* 0x000fe2000fffe0ff */
[----:B------:R-:W-:Y:S01]  /*4cb0*/  @!P4 R2UR UR18, R20 ;  /* 0x000000001412c2ca */ /* 0x000fe200000e0000 */
[----:B------:R-:W-:Y:S01]  /*4cc0*/  @!UP1 UIADD3 UR8, UPT, UPT, UR7, 0x2a00, URZ ;  /* 0x00002a0007089890 */ /* 0x000fe2000fffe0ff */
[----:B------:R-:W-:Y:S01]  /*4cd0*/  @!P4 IMAD.MOV.U32 R20, RZ, RZ, 0x1000 ;  /* 0x00001000ff14c424 */ /* 0x000fe200078e00ff */
[----:B------:R-:W-:Y:S01]  /*4ce0*/  @!P4 R2UR UR19, R21 ;  /* 0x000000001513c2ca */ /* 0x000fe200000e0000 */
[----:B------:R-:W-:Y:S01]  /*4cf0*/  VOTEU.ALL UP1, P4 ;  /* 0x0000000000ff7886 */ /* 0x000fe20002020000 */
[----:B------:R-:W-:Y:S01]  /*4d00*/  UMOV UR9, UR25 ;  /* 0x0000001900097c82 */ /* 0x000fe20008000000 */
[----:B------:R-:W-:Y:S01]  /*4d10*/  UMOV UR11, UR43 ;  /* 0x0000002b000b7c82 */ /* 0x000fe20008000000 */
[----:B------:R-:W-:Y:S01]  /*4d20*/  UMOV UR12, UR36 ;  /* 0x00000024000c7c82 */ /* 0x000fe20008000000 */
[----:B------:R-:W-:Y:S08]  /*4d30*/  UPRMT UR14, UR37, 0x654, UR25 ;  /* 0x00000654250e7896 */ /* 0x000ff00008000019 */
[----:B------:R1:W-:Y:S02]  /*4d40*/  @!UP2 UTMALDG.3D [UR24], [UR18], desc[UR16] ;  /* 0x000010181200a5b4 */ /* 0x0003e40008011000 */
[----:B-1----:R-:W-:Y:S01]  /*4d50*/  @!P1 ISETP.NE.AND P2, PT, R3, 0x1, PT ;  /* 0x000000010300980c */ /* 0x002fe20003f45270 */
[C---:B--2---:R-:W-:Y:S01]  /*4d60*/  @!P1 IMAD.HI.U32 R14, R13.reuse, R14, RZ ;  /* 0x0000000e0d0e9227 */ /* 0x044fe200078e00ff */
[----:B----4-:R-:W-:Y:S01]  /*4d70*/  @!P1 ISETP.NE.AND P0, PT, R10, 0x1, PT ;  /* 0x000000010a00980c */ /* 0x010fe20003f05270 */
[----:B------:R1:W-:Y:S01]  /*4d80*/  @!UP1 UTMALDG.3D [UR8], [UR18], desc[UR16] ;  /* 0x00001008120095b4 */ /* 0x0003e20008011000 */
[----:B------:R1:W-:Y:S01]  /*4d90*/  @!P4 SYNCS.ARRIVE.TRANS64.RED.A0TR RZ, [UR7+0x30], R20 ;  /* 0x00003014ffffc9a7 */ /* 0x0003e20008300407 */
[C---:B------:R-:W-:Y:S01]  /*4da0*/  @!P1 IMAD.HI.U32 R11, R8.reuse, R11, RZ ;  /* 0x0000000b080b9227 */ /* 0x040fe200078e00ff */
[----:B------:R-:W-:Y:S04]  /*4db0*/  @!P1 SHF.R.U32.HI R14, RZ, R15, R14 ;  /* 0x0000000fff0e9219 */ /* 0x000fe8000001160e */
[----:B-----5:R-:W-:Y:S02]  /*4dc0*/  @!P1 SHF.R.U32.HI R9, RZ, R0, R11 ;  /* 0x00000000ff099219 */ /* 0x020fe4000001160b */
[----:B------:R-:W-:Y:S02]  /*4dd0*/  @!P1 SEL R14, R13, R14, !P2 ;  /* 0x0000000e0d0e9207 */ /* 0x000fe40005000000 */
[----:B------:R-:W-:Y:S05]  /*4de0*/  @!P1 SEL R9, R8, R9, !P0 ;  /* 0x0000000908099207 */ /* 0x000fea0004000000 */
[----:B------:R-:W-:Y:S01]  /*4df0*/  @!P1 IMAD.IADD R0, R9, 0x1, -R14 ;  /* 0x0000000109009824 */ /* 0x000fe200078e0a0e */
[----:B------:R-:W-:Y:S01]  /*4e00*/  SYNCS.ARRIVE.TRANS64.RED.A1T0 RZ, [UR14], RZ ;  /* 0x000000ffffff79a7 */ /* 0x000fe2000810040e */
[----:B------:R-:W-:Y:S02]  /*4e10*/  @!P1 IMAD.IADD R9, R14, 0x1, -R9 ;  /* 0x000000010e099824 */ /* 0x000fe400078e0a09 */
[----:B------:R-:W-:Y:S02]  /*4e20*/  @!P1 IMAD R13, R0, R3, R13 ;  /* 0x00000003000d9224 */ /* 0x000fe400078e020d */
[----:B------:R-:W-:Y:S01]  /*4e30*/  @!P1 IMAD R8, R9, R10, R8 ;  /* 0x0000000a09089224 */ /* 0x000fe200078e0208 */
[----:B------:R-:W2:Y:S02]  /*4e40*/  SYNCS.PHASECHK.TRANS64.TRYWAIT P5, [UR7+0x58], R12 ;  /* 0x0000580cff0075a7 */ /* 0x000ea400080a1107 */
[----:B-12---:R-:W-:Y:S05]  /*4e50*/  @!P5 BRA `(.L_x_93) ;  /* 0x000000400044d947 */ /* 0x006fea0003800000 */
.L_x_182:
[----:B-1----:R-:W-:Y:S01]  /*4e60*/  @!P4 IADD3 R3, P0, PT, R36, 0x580, RZ ;  /* 0x000005802403c810 */ /* 0x002fe20007f1e0ff */
[----:B------:R-:W-:Y:S01]  /*4e70*/  VOTEU.ALL UP1, P4 ;  /* 0x0000000000ff7886 */ /* 0x000fe20002020000 */
[----:B------:R-:W-:Y:S01]  /*4e80*/  VOTEU.ALL UP2, P4 ;  /* 0x0000000000ff7886 */ /* 0x000fe20002040000 */
[----:B------:R-:W-:Y:S01]  /*4e90*/  UMOV UR14, 0x0 ;  /* 0x00000000000e7882 */ /* 0x000fe20000000000 */
[----:B------:R-:W-:Y:S01]  /*4ea0*/  @!P4 R2UR UR9, R3 ;  /* 0x000000000309c2ca */ /* 0x000fe200000e0000 */
[----:B------:R-:W-:Y:S01]  /*4eb0*/  @!P4 IMAD.X R0, RZ, RZ, R37, P0 ;  /* 0x000000ffff00c224 */ /* 0x000fe200000e0625 */
[----:B------:R-:W-:Y:S01]  /*4ec0*/  @!UP1 UIADD3 UR17, UPT, UPT, UR7, 0x38, URZ ;  /* 0x0000003807119890 */ /* 0x000fe2000fffe0ff */
[----:B------:R-:W-:Y:S01]  /*4ed0*/  ISETP.NE.AND P0, PT, R27, 0x2, PT ;  /* 0x000000021b00780c */ /* 0x000fe20003f05270 */
[----:B------:R-:W-:Y:S01]  /*4ee0*/  @!UP1 UIADD3 UR18, UPT, UPT, UR42, 0x30, URZ ;  /* 0x000000302a129890 */ /* 0x000fe2000fffe0ff */
[----:B------:R-:W-:Y:S01]  /*4ef0*/  LOP3.LUT R32, R32, 0x1, RZ, 0x3c, !PT ;  /* 0x0000000120207812 */ /* 0x000fe200078e3cff */
[----:B------:R-:W-:Y:S01]  /*4f00*/  @!UP1 UIADD3 UR16, UPT, UPT, UR7, 0x3200, URZ ;  /* 0x0000320007109890 */ /* 0x000fe2000fffe0ff */
[----:B------:R-:W-:Y:S01]  /*4f10*/  @!P4 R2UR UR8, R0 ;  /* 0x000000000008c2ca */ /* 0x000fe200000e0000 */
[----:B------:R-:W-:Y:S01]  /*4f20*/  UMOV UR15, 0x10000000 ;  /* 0x10000000000f7882 */ /* 0x000fe20000000000 */
[----:B------:R-:W-:Y:S01]  /*4f30*/  UMOV UR19, UR43 ;  /* 0x0000002b00137c82 */ /* 0x000fe20008000000 */
[----:B------:R-:W-:Y:S01]  /*4f40*/  UMOV UR20, UR36 ;  /* 0x0000002400147c82 */ /* 0x000fe20008000000 */
[----:B------:R-:W-:Y:S01]  /*4f50*/  @!UP1 UIADD3 UR10, UPT, UPT, UR42, 0x70, URZ ;  /* 0x000000702a0a9890 */ /* 0x000fe2000fffe0ff */
[----:B------:R-:W-:Y:S01]  /*4f60*/  SEL R0, RZ, 0x1, P0 ;  /* 0x00000001ff007807 */ /* 0x000fe20000000000 */
[----:B------:R-:W-:Y:S01]  /*4f70*/  IMAD.U32 R10, RZ, RZ, UR9 ;  /* 0x00000009ff0a7e24 */ /* 0x000fe2000f8e00ff */
[----:B------:R-:W-:Y:S01]  /*4f80*/  UMOV UR11, UR43 ;  /* 0x0000002b000b7c82 */ /* 0x000fe20008000000 */
[----:B------:R-:W-:Y:S01]  /*4f90*/  UMOV UR12, UR36 ;  /* 0x00000024000c7c82 */ /* 0x000fe20008000000 */
[----:B------:R-:W-:Y:S01]  /*4fa0*/  UMOV UR9, UR17 ;  /* 0x0000001100097c82 */ /* 0x000fe20008000000 */
[----:B------:R-:W-:Y:S01]  /*4fb0*/  @P3 R2UR UR36, R24 ;  /* 0x00000000182432ca */ /* 0x000fe200000e0000 */
[----:B------:R-:W-:Y:S01]  /*4fc0*/  IMAD.IADD R20, R8, 0x1, R58 ;  /* 0x0000000108147824 */ /* 0x000fe200078e023a */
[----:B------:R-:W-:Y:S01]  /*4fd0*/  @!P4 R2UR UR22, R10 ;  /* 0x000000000a16c2ca */ /* 0x000fe200000e0000 */
[----:B------:R-:W-:Y:S01]  /*4fe0*/  IMAD.U32 R11, RZ, RZ, UR8 ;  /* 0x00000008ff0b7e24 */ /* 0x000fe2000f8e00ff */
[----:B------:R-:W-:Y:S01]  /*4ff0*/  @!UP1 UIADD3 UR8, UPT, UPT, UR7, 0x3a00, URZ ;  /* 0x00003a0007089890 */ /* 0x000fe2000fffe0ff */
[----:B------:R-:W-:Y:S01]  /*5000*/  LOP3.LUT R25, R25, R0, RZ, 0x3c, !PT ;  /* 0x0000000019197212 */ /* 0x000fe200078e3cff */
[----:B------:R-:W-:Y:S01]  /*5010*/  VOTEU.ALL UP1, P4 ;  /* 0x0000000000ff7886 */ /* 0x000fe20002020000 */
[----:B------:R-:W-:Y:S01]  /*5020*/  IMAD.IADD R21, R13, 0x1, R60 ;  /* 0x000000010d157824 */ /* 0x000fe200078e023c */
[----:B------:R-:W-:Y:S02]  /*5030*/  @!P4 R2UR UR23, R11 ;  /* 0x000000000b17c2ca */ /* 0x000fe400000e0000 */
[----:B------:R-:W-:Y:S11]  /*5040*/  SEL R27, R27, RZ, P0 ;  /* 0x000000ff1b1b7207 */ /* 0x000ff60000000000 */
[----:B------:R2:W-:Y:S01]  /*5050*/  @!UP2 UTMALDG.3D [UR16], [UR22], desc[UR14] ;  /* 0x00000e101600a5b4 */ /* 0x0005e20008011000 */
[----:B------:R2:W-:Y:S01]  /*5060*/  @!UP1 UTMALDG.3D [UR8], [UR22], desc[UR14] ;  /* 0x00000e08160095b4 */ /* 0x0005e20008011000 */
[----:B------:R2:W-:Y:S01]  /*5070*/  @!P4 SYNCS.ARRIVE.TRANS64.RED.A0TR RZ, [UR7+0x38], R23 ;  /* 0x00003817ffffc9a7 */ /* 0x0005e20008300407 */
[----:B------:R-:W-:Y:S01]  /*5080*/  UPLOP3.LUT UP1, UPT, UPT, UPT, UPT, 0x80, 0x8 ;  /* 0x000000000008789c */ /* 0x000fe20003f2f070 */
[----:B------:R-:W-:Y:S01]  /*5090*/  SYNCS.ARRIVE.TRANS64.RED.A1T0 RZ, [UR13], RZ ;  /* 0x000000ffffff79a7 */ /* 0x000fe2000810040d */
[----:B------:R-:W-:Y:S09]  /*50a0*/  @P3 BRA `(.L_x_94) ;  /* 0xfffffff000303947 */ /* 0x000ff2000383ffff */
[----:B------:R-:W-:-:S04]  /*50b0*/  SHF.L.U32 R3, R32, 0x1f, RZ ;  /* 0x0000001f20037819 */ /* 0x000fc800000006ff */
[----:B------:R-:W1:Y:S02]  /*50c0*/  SYNCS.PHASECHK.TRANS64.TRYWAIT P0, [UR7+0x40], R3 ;  /* 0x00004003ff0075a7 */ /* 0x000e640008001107 */
[----:B-1----:R-:W-:Y:S05]  /*50d0*/  @!P0 BRA `(.L_x_95) ;  /* 0x0000003c00bc8947 */ /* 0x002fea0003800000 */
.L_x_184:
[----:B------:R-:W4:Y:S02]  /*50e0*/  SYNCS.PHASECHK.TRANS64.TRYWAIT P0, [UR7+0x48], R3 ;  /* 0x00004803ff0075a7 */ /* 0x000f240008001107 */
[----:B----4-:R-:W-:Y:S05]  /*50f0*/  @!P0 BRA `(.L_x_96) ;  /* 0x0000003c00cc8947 */ /* 0x010fea0003800000 */
.L_x_186:
[----:B------:R-:W4:Y:S02]  /*5100*/  SYNCS.PHASECHK.TRANS64.TRYWAIT P0, [UR7+0x50], R3 ;  /* 0x00005003ff0075a7 */ /* 0x000f240008001107 */
[----:B----4-:R-:W-:Y:S05]  /*5110*/  @!P0 BRA `(.L_x_97) ;  /* 0x0000003c00dc8947 */ /* 0x010fea0003800000 */
.L_x_188:
[----:B-1----:R-:W-:-:S07]  /*5120*/  MOV R0, UR7 ;  /* 0x0000000700007c02 */ /* 0x002fce0008000f00 */
.L_x_98:
[----:B-1----:R-:W-:-:S04]  /*5130*/  SHF.L.U32 R3, R32, 0x1f, RZ ;  /* 0x0000001f20037819 */ /* 0x002fc800000006ff */
[----:B------:R1:W4:Y:S03]  /*5140*/  SYNCS.PHASECHK.TRANS64.TRYWAIT P0, [R0+URZ+0x58], R3 ;  /* 0x00005803000075a7 */ /* 0x00032600080011ff */
[----:B----4-:R-:W-:Y:S05]  /*5150*/  @!P0 NANOSLEEP.SYNCS 0x989680 ;  /* 0x009896800000895d */ /* 0x010fea0003900000 */
[----:B------:R-:W4:Y:S02]  /*5160*/  @!P0 SYNCS.PHASECHK.TRANS64 P0, [R0+URZ+0x58], R3 ;  /* 0x00005803000085a7 */ /* 0x000f2400080010ff */
[----:B--2-4-:R-:W-:Y:S05]  /*5170*/  @P0 EXIT ;  /* 0x000000000000094d */ /* 0x014fea0003800000 */
[----:B------:R-:W-:Y:S05]  /*5180*/  BRA `(.L_x_98) ;  /* 0xfffffffc00e87947 */ /* 0x000fea000383ffff */
.L_x_83:
[----:B------:R-:W-:-:S06]  /*5190*/  UISETP.GE.AND UP1, UPT, UR10, 0x4, UPT ;  /* 0x000000040a00788c */ /* 0x000fcc000bf26270 */
[----:B------:R-:W-:-:S13]  /*51a0*/  PLOP3.LUT P0, PT, PT, PT, UP1, 0x80, 0x8 ;  /* 0x000000000008781c */ /* 0x000fda0003f0f018 */
[----:B------:R-:W-:Y:S05]  /*51b0*/  @!P0 EXIT ;  /* 0x000000000000894d */ /* 0x000fea0003800000 */
[----:B------:R-:W-:Y:S01]  /*51c0*/  BAR.SYNC.DEFER_BLOCKING 0x6, 0xa0 ;  /* 0x0182800000007b1d */ /* 0x000fe20000010000 */
[----:B------:R-:W-:Y:S02]  /*51d0*/  IMAD.SHL.U32 R4, R66, 0x200000, RZ ;  /* 0x0020000042047824 */ /* 0x000fe400078e00ff */
[----:B------:R-:W-:Y:S02]  /*51e0*/  HFMA2 R71, -RZ, RZ, 0, 5.9604644775390625e-08 ;  /* 0x00000001ff477431 */ /* 0x000fe400000001ff */
[C---:B------:R-:W-:Y:S01]  /*51f0*/  IMAD.SHL.U32 R65, R72.reuse, 0x10, RZ ;  /* 0x0000001048417824 */ /* 0x040fe200078e00ff */
[----:B------:R-:W-:Y:S01]  /*5200*/  MOV R69, RZ ;  /* 0x000000ff00457202 */ /* 0x000fe20000000f00 */
[----:B------:R-:W-:Y:S01]  /*5210*/  IMAD.U32 R33, R72, 0x10000, RZ ;  /* 0x0001000048217824 */ /* 0x000fe200078e00ff */
[----:B------:R-:W-:Y:S01]  /*5220*/  UMOV UR48, 0x400 ;  /* 0x0000040000307882 */ /* 0x000fe20000000000 */
[----:B------:R-:W1:Y:S01]  /*5230*/  LDC R63, c[0x0][0x370] ;  /* 0x0000dc00ff3f7b82 */ /* 0x000e620000000800 */
[----:B------:R-:W-:Y:S01]  /*5240*/  ULEA UR48, UR37, UR48, 0x18 ;  /* 0x0000003025307291 */ /* 0x000fe2000f8ec0ff */
[----:B------:R-:W-:Y:S01]  /*5250*/  LOP3.LUT R4, R4, 0x200000, RZ, 0xc0, !PT ;  /* 0x0020000004047812 */ /* 0x000fe200078ec0ff */
[----:B------:R-:W-:Y:S01]  /*5260*/  IMAD.SHL.U32 R64, R72, 0x2, RZ ;  /* 0x0000000248407824 */ /* 0x000fe200078e00ff */
[C---:B------:R-:W-:Y:S01]  /*5270*/  LOP3.LUT R5, R65.reuse, 0x40, RZ, 0xc0, !PT ;  /* 0x0000004041057812 */ /* 0x040fe200078ec0ff */
[----:B------:R-:W-:Y:S01]  /*5280*/  IMAD.SHL.U32 R3, R66, 0x200, RZ ;  /* 0x0000020042037824 */ /* 0x000fe200078e00ff */
[----:B------:R-:W-:Y:S01]  /*5290*/  LOP3.LUT R2, R65, 0x5b0, RZ, 0xc0, !PT ;  /* 0x000005b041027812 */ /* 0x000fe200078ec0ff */
[----:B------:R-:W-:Y:S01]  /*52a0*/  UIADD3 UR4, UPT, UPT, UR48, 0x200, URZ ;  /* 0x0000020030047890 */ /* 0x000fe2000fffe0ff */
[----:B------:R-:W2:Y:S01]  /*52b0*/  LDC R28, c[0x0][0xb0c] ;  /* 0x0002c300ff1c7b82 */ /* 0x000ea20000000800 */
[----:B------:R-:W-:Y:S01]  /*52c0*/  LOP3.LUT R33, R4, 0x400000, R33, 0xf8, !PT ;  /* 0x0040000004217812 */ /* 0x000fe200078ef821 */
[----:B------:R-:W-:Y:S01]  /*52d0*/  IMAD.MOV.U32 R30, RZ, RZ, RZ ;  /* 0x000000ffff1e7224 */ /* 0x000fe200078e00ff */
[----:B------:R-:W-:Y:S01]  /*52e0*/  LOP3.LUT R64, R5, 0x8, R64, 0xf8, !PT ;  /* 0x0000000805407812 */ /* 0x000fe200078ef840 */
[----:B------:R-:W-:Y:S01]  /*52f0*/  IMAD.MOV.U32 R70, RZ, RZ, RZ ;  /* 0x000000ffff467224 */ /* 0x000fe200078e00ff */
[----:B------:R-:W-:Y:S01]  /*5300*/  LOP3.LUT R3, R2, 0x200, R3, 0xf8, !PT ;  /* 0x0000020002037812 */ /* 0x000fe200078ef803 */
[----:B------:R-:W-:Y:S01]  /*5310*/  IMAD.MOV.U32 R76, RZ, RZ, RZ ;  /* 0x000000ffff4c7224 */ /* 0x000fe200078e00ff */
[----:B------:R-:W-:Y:S01]  /*5320*/  LOP3.LUT P0, RZ, R65, 0x40, RZ, 0xc0, !PT ;  /* 0x0000004041ff7812 */ /* 0x000fe2000780c0ff */
[----:B------:R-:W3:Y:S01]  /*5330*/  LDC R61, c[0x0][0xb20] ;  /* 0x0002c800ff3d7b82 */ /* 0x000ee20000000800 */
[----:B------:R-:W4:Y:S01]  /*5340*/  LDS R0, [UR48+0x120] ;  /* 0x00012030ff007984 */ /* 0x000f220008000800 */
[----:B------:R-:W-:Y:S01]  /*5350*/  LOP3.LUT R64, R3, R64, RZ, 0xfc, !PT ;  /* 0x0000004003407212 */ /* 0x000fe200078efcff */
[----:B------:R-:W-:Y:S01]  /*5360*/  IMAD.U32 R67, RZ, RZ, UR4 ;  /* 0x00000004ff437e24 */ /* 0x000fe2000f8e00ff */
[----:B------:R-:W-:Y:S01]  /*5370*/  LOP3.LUT R72, R72, 0x60, RZ, 0xc0, !PT ;  /* 0x0000006048487812 */ /* 0x000fe200078ec0ff */
[----:B------:R-:W1:Y:S03]  /*5380*/  LDCU.64 UR52, c[0x0][0x348] ;  /* 0x00006900ff3477ac */ /* 0x000e660008000a00 */
[----:B------:R-:W1:Y:S01]  /*5390*/  LDC R27, c[0x0][0xb30] ;  /* 0x0002cc00ff1b7b82 */ /* 0x000e620000000800 */
[----:B------:R-:W1:Y:S01]  /*53a0*/  LDCU.64 UR38, c[0x0][0x888] ;  /* 0x00011100ff2677ac */ /* 0x000e620008000a00 */
[----:B------:R-:W1:Y:S06]  /*53b0*/  LDCU.64 UR44, c[0x0][0x890] ;  /* 0x00011200ff2c77ac */ /* 0x000e6c0008000a00 */
[----:B------:R-:W1:Y:S01]  /*53c0*/  LDC.64 R56, c[0x0][0xb10] ;  /* 0x0002c400ff387b82 */ /* 0x000e620000000a00 */
[----:B------:R-:W-:Y:S01]  /*53d0*/  UMOV UR49, URZ ;  /* 0x000000ff00317c82 */ /* 0x000fe20008000000 */
[----:B------:R-:W-:-:S06]  /*53e0*/  UMOV UR51, URZ ;  /* 0x000000ff00337c82 */ /* 0x000fcc0008000000 */
[----:B------:R-:W1:Y:S08]  /*53f0*/  LDC.64 R24, c[0x0][0xb18] ;  /* 0x0002c600ff187b82 */ /* 0x000e700000000a00 */
[----:B------:R-:W1:Y:S08]  /*5400*/  LDC.64 R22, c[0x0][0xb28] ;  /* 0x0002ca00ff167b82 */ /* 0x000e700000000a00 */
[----:B------:R-:W1:Y:S01]  /*5410*/  LDC.64 R54, c[0x0][0x8b0] ;  /* 0x00022c00ff367b82 */ /* 0x000e620000000a00 */
[----:B----4-:R-:W-:Y:S01]  /*5420*/  IMAD.IADD R33, R0, 0x1, R33 ;  /* 0x0000000100217824 */ /* 0x010fe200078e0221 */
[----:B------:R-:W-:-:S06]  /*5430*/  P2R R0, PR, RZ, 0x1 ;  /* 0x00000001ff007803 */ /* 0x000fcc0000000000 */
[----:B------:R-:W4:Y:S08]  /*5440*/  LDC.64 R52, c[0x0][0x8a8] ;  /* 0x00022a00ff347b82 */ /* 0x000f300000000a00 */
[----:B--23--:R-:W1:Y:S02]  /*5450*/  LDC R62, c[0x0][0x374] ;  /* 0x0000dd00ff3e7b82 */ /* 0x00ce640000000800 */
.L_x_142:
[C---:B------:R-:W-:Y:S02]  /*5460*/  LEA R0, R76.reuse, UR48, 0x3 ;  /* 0x000000304c007c11 */ /* 0x040fe4000f8e18ff */
[----:B------:R-:W-:Y:S02]  /*5470*/  SHF.L.U32 R3, R69, 0x1f, RZ ;  /* 0x0000001f45037819 */ /* 0x000fe400000006ff */
[----:B------:R-:W-:Y:S02]  /*5480*/  LEA R16, R76, UR48, 0x4 ;  /* 0x000000304c107c11 */ /* 0x000fe4000f8e20ff */
[----:B--2---:R-:W2:Y:S02]  /*5490*/  SYNCS.PHASECHK.TRANS64.TRYWAIT P0, [R0+URZ+0x70], R3 ;  /* 0x00007003000075a7 */ /* 0x004ea400080011ff */
[----:B--2---:R-:W-:Y:S05]  /*54a0*/  @!P0 BRA `(.L_x_99) ;  /* 0x0000003c00108947 */ /* 0x004fea0003800000 */
.L_x_189:
[----:B------:R-:W3:Y:S01]  /*54b0*/  LDC.64 R12, c[0x0][0xb10] ;  /* 0x0002c400ff0c7b82 */ /* 0x000ee20000000a00 */
[----:B------:R-:W4:Y:S01]  /*54c0*/  LDS.128 R16, [R16+0x100] ;  /* 0x0001000010107984 */ /* 0x000f220000000c00 */
[----:B-1----:R-:W-:Y:S01]  /*54d0*/  ISETP.NE.AND P1, PT, R27, 0x1, PT ;  /* 0x000000011b00780c */ /* 0x002fe20003f25270 */
[----:B--2---:R-:W-:Y:S01]  /*54e0*/  VIADD R0, R0, 0x80 ;  /* 0x0000008000007836 */ /* 0x004fe20000000000 */
[----:B------:R-:W-:Y:S04]  /*54f0*/  ISETP.GE.AND P0, PT, R26, 0x1, PT ;  /* 0x000000011a00780c */ /* 0x000fe80003f06270 */
[----:B------:R-:W1:Y:S01]  /*5500*/  LDC.64 R10, c[0x0][0xb18] ;  /* 0x0002c600ff0a7b82 */ /* 0x000e620000000a00 */
[----:B------:R-:W-:Y:S01]  /*5510*/  PRMT R0, RZ, 0x654, R0 ;  /* 0x00000654ff007816 */ /* 0x000fe20000000000 */
[----:B------:R-:W-:Y:S01]  /*5520*/  @!PT LDS RZ, [RZ] ;  /* 0x00000000fffff984 */ /* 0x000fe20000000800 */
[----:B------:R-:W-:Y:S01]  /*5530*/  @!PT LDS RZ, [RZ] ;  /* 0x00000000fffff984 */ /* 0x000fe20000000800 */
[----:B------:R-:W-:Y:S01]  /*5540*/  @!PT LDS RZ, [RZ] ;  /* 0x00000000fffff984 */ /* 0x000fe20000000800 */
[----:B------:R-:W-:Y:S01]  /*5550*/  @!PT LDS RZ, [RZ] ;  /* 0x00000000fffff984 */ /* 0x000fe20000000800 */
[----:B------:R2:W-:Y:S06]  /*5560*/  MEMBAR.ALL.CTA ;  /* 0x0000000000007992 */ /* 0x0005ec0000008000 */
[----:B--2---:R-:W2:Y:S01]  /*5570*/  FENCE.VIEW.ASYNC.S ;  /* 0x00000000000073c6 */ /* 0x004ea20000000000 */
[----:B------:R-:W1:Y:S08]  /*5580*/  @!P1 LDC R14, c[0x0][0xb20] ;  /* 0x0002c800ff0e9b82 */ /* 0x000e700000000800 */
[----:B------:R-:W1:Y:S01]  /*5590*/  @!P1 LDC R9, c[0x0][0xb0c] ;  /* 0x0002c300ff099b82 */ /* 0x000e620000000800 */
[----:B--2---:R2:W-:Y:S01]  /*55a0*/  SYNCS.ARRIVE.TRANS64.RED.A1T0 RZ, [R0+URZ], RZ ;  /* 0x000000ff00ff79a7 */ /* 0x0045e200081004ff */
[----:B----4-:R-:W-:Y:S04]  /*55b0*/  LOP3.LUT P4, RZ, R18, 0x1, RZ, 0xc0, !PT ;  /* 0x0000000112ff7812 */ /* 0x010fe8000788c0ff */
[----:B------:R-:W-:Y:S09]  /*55c0*/  P2R R73, PR, RZ, 0x10 ;  /* 0x00000010ff497803 */ /* 0x000ff20000000000 */
[----:B------:R-:W-:Y:S02]  /*55d0*/  @P4 MOV R31, R16 ;  /* 0x00000010001f4202 */ /* 0x000fe40000000f00 */
[----:B------:R-:W-:Y:S01]  /*55e0*/  @P4 LOP3.LUT R29, R17, 0xffff, RZ, 0xc0, !PT ;  /* 0x0000ffff111d4812 */ /* 0x000fe200078ec0ff */
[----:B--23--:R-:W-:Y:S06]  /*55f0*/  @!P0 BRA `(.L_x_100) ;  /* 0x0000000000a48947 */ /* 0x00cfec0003800000 */
[----:B------:R-:W-:Y:S01]  /*5600*/  IMAD.HI.U32 R36, R62, R25, RZ ;  /* 0x000000193e247227 */ /* 0x000fe200078e00ff */
[----:B------:R-:W-:Y:S02]  /*5610*/  ISETP.NE.AND P0, PT, R24, 0x1, PT ;  /* 0x000000011800780c */ /* 0x000fe40003f05270 */
[----:B------:R-:W-:Y:S01]  /*5620*/  ISETP.NE.AND P2, PT, R26, 0x1, PT ;  /* 0x000000011a00780c */ /* 0x000fe20003f45270 */
[-C--:B------:R-:W-:Y:S01]  /*5630*/  IMAD.HI.U32 R34, R63, R56.reuse, RZ ;  /* 0x000000383f227227 */ /* 0x080fe200078e00ff */
[----:B------:R-:W-:Y:S02]  /*5640*/  SHF.R.U32.HI R37, RZ, R61, R36 ;  /* 0x0000003dff257219 */ /* 0x000fe40000011624 */
[----:B------:R-:W-:Y:S01]  /*5650*/  ISETP.NE.AND P3, PT, R28, 0x1, PT ;  /* 0x000000011c00780c */ /* 0x000fe20003f65270 */
[----:B------:R-:W-:Y:S01]  /*5660*/  IMAD.HI.U32 R40, R29, R25, RZ ;  /* 0x000000191d287227 */ /* 0x000fe200078e00ff */
[----:B------:R-:W-:Y:S02]  /*5670*/  SHF.R.U32.HI R34, RZ, R57, R34 ;  /* 0x00000039ff227219 */ /* 0x000fe40000011622 */
[----:B------:R-:W-:Y:S01]  /*5680*/  SEL R3, R62, R37, !P0 ;  /* 0x000000253e037207 */ /* 0x000fe20004000000 */
[----:B------:R-:W-:Y:S01]  /*5690*/  IMAD.HI.U32 R38, R31, R56, RZ ;  /* 0x000000381f267227 */ /* 0x000fe200078e00ff */
[----:B------:R-:W-:Y:S03]  /*56a0*/  SEL R7, R63, R34, !P3 ;  /* 0x000000223f077207 */ /* 0x000fe60005800000 */
[-C--:B------:R-:W-:Y:S01]  /*56b0*/  IMAD.HI.U32 R34, R3, R22.reuse, RZ ;  /* 0x0000001603227227 */ /* 0x080fe200078e00ff */
[----:B------:R-:W-:Y:S03]  /*56c0*/  SHF.R.U32.HI R38, RZ, R57, R38 ;  /* 0x00000039ff267219 */ /* 0x000fe60000011626 */
[----:B------:R-:W-:Y:S01]  /*56d0*/  IMAD.HI.U32 R36, R7, R22, RZ ;  /* 0x0000001607247227 */ /* 0x000fe200078e00ff */
[----:B------:R-:W-:Y:S02]  /*56e0*/  @P2 SHF.R.U32.HI R3, RZ, R23, R34 ;  /* 0x00000017ff032219 */ /* 0x000fe40000011622 */
[----:B------:R-:W-:Y:S02]  /*56f0*/  SHF.R.U32.HI R34, RZ, R61, R40 ;  /* 0x0000003dff227219 */ /* 0x000fe40000011628 */
[----:B------:R-:W-:Y:S01]  /*5700*/  @P2 SHF.R.U32.HI R7, RZ, R23, R36 ;  /* 0x00000017ff072219 */ /* 0x000fe20000011624 */
[C---:B------:R-:W-:Y:S01]  /*5710*/  IMAD R2, R26.reuse, R3, RZ ;  /* 0x000000031a027224 */ /* 0x040fe200078e02ff */
[----:B------:R-:W-:Y:S02]  /*5720*/  SEL R5, R29, R34, !P0 ;  /* 0x000000221d057207 */ /* 0x000fe40004000000 */
[----:B------:R-:W-:Y:S01]  /*5730*/  SEL R3, R31, R38, !P3 ;  /* 0x000000261f037207 */ /* 0x000fe20005800000 */
[----:B------:R-:W-:Y:S01]  /*5740*/  IMAD R4, R26, R7, RZ ;  /* 0x000000071a047224 */ /* 0x000fe200078e02ff */
[C---:B------:R-:W-:Y:S01]  /*5750*/  ISETP.GE.AND P0, PT, R5.reuse, R2, PT ;  /* 0x000000020500720c */ /* 0x040fe20003f06270 */
[----:B------:R-:W-:Y:S03]  /*5760*/  IMAD.HI.U32 R6, R5, R22, RZ ;  /* 0x0000001605067227 */ /* 0x000fe600078e00ff */
[----:B------:R-:W-:Y:S01]  /*5770*/  ISETP.GE.OR P0, PT, R3, R4, P0 ;  /* 0x000000040300720c */ /* 0x000fe20000706670 */
[----:B------:R-:W-:Y:S01]  /*5780*/  IMAD.MOV R4, RZ, RZ, -R3 ;  /* 0x000000ffff047224 */ /* 0x000fe200078e0a03 */
[-C--:B------:R-:W-:Y:S03]  /*5790*/  SHF.R.U32.HI R6, RZ, R23.reuse, R6 ;  /* 0x00000017ff067219 */ /* 0x080fe60000011606 */
[----:B------:R-:W-:Y:S01]  /*57a0*/  IMAD R31, R28, R4, R31 ;  /* 0x000000041c1f7224 */ /* 0x000fe200078e021f */
[----:B------:R-:W-:Y:S05]  /*57b0*/  SEL R15, R5, R6, !P2 ;  /* 0x00000006050f7207 */ /* 0x000fea0005000000 */
[----:B------:R-:W-:Y:S02]  /*57c0*/  IMAD.MOV R6, RZ, RZ, -R15 ;  /* 0x000000ffff067224 */ /* 0x000fe400078e0a0f */
[C---:B------:R-:W-:Y:S04]  /*57d0*/  @!P0 IMAD.HI.U32 R2, R3.reuse, R22, RZ ;  /* 0x0000001603028227 */ /* 0x040fe800078e00ff */
[----:B------:R-:W-:Y:S01]  /*57e0*/  IMAD R6, R26, R6, R5 ;  /* 0x000000061a067224 */ /* 0x000fe200078e0205 */
[----:B------:R-:W-:Y:S04]  /*57f0*/  @!P0 SHF.R.U32.HI R2, RZ, R23, R2 ;  /* 0x00000017ff028219 */ /* 0x000fe80000011602 */
[----:B------:R-:W-:Y:S02]  /*5800*/  @!P0 SEL R0, R3, R2, !P2 ;  /* 0x0000000203008207 */ /* 0x000fe40005000000 */
[----:B------:R-:W-:Y:S02]  /*5810*/  IADD3 R2, PT, PT, -R5, RZ, RZ ;  /* 0x000000ff05027210 */ /* 0x000fe40007ffe1ff */
[----:B------:R-:W-:Y:S01]  /*5820*/  @!P0 IADD3 R8, PT, PT, R15, -R0, RZ ;  /* 0x800000000f088210 */ /* 0x000fe20007ffe0ff */
[----:B------:R-:W-:Y:S02]  /*5830*/  @!P0 IMAD R0, R7, R6, R0 ;  /* 0x0000000607008224 */ /* 0x000fe400078e0200 */
[----:B------:R-:W-:Y:S02]  /*5840*/  IMAD R29, R24, R2, R29 ;  /* 0x00000002181d7224 */ /* 0x000fe400078e021d */
[----:B------:R-:W-:Y:S02]  /*5850*/  @!P0 IMAD R5, R8, R26, R3 ;  /* 0x0000001a08058224 */ /* 0x000fe400078e0203 */
[----:B------:R-:W-:Y:S04]  /*5860*/  @!P0 IMAD.MOV.U32 R3, RZ, RZ, R0 ;  /* 0x000000ffff038224 */ /* 0x000fe800078e0000 */
[----:B------:R-:W-:Y:S02]  /*5870*/  IMAD R31, R3, R28, R31 ;  /* 0x0000001c031f7224 */ /* 0x000fe400078e021f */
[----:B------:R-:W-:Y:S07]  /*5880*/  IMAD R29, R5, R24, R29 ;  /* 0x00000018051d7224 */ /* 0x000fee00078e021d */
.L_x_100:
[----:B-1----:R-:W-:Y:S01]  /*5890*/  @!P1 ISETP.NE.AND P0, PT, R10, 0x1, PT ;  /* 0x000000010a00980c */ /* 0x002fe20003f05270 */
[----:B------:R-:W-:Y:S01]  /*58a0*/  @!P1 IMAD.HI.U32 R3, R29, R11, RZ ;  /* 0x0000000b1d039227 */ /* 0x000fe200078e00ff */
[----:B------:R-:W-:Y:S01]  /*58b0*/  R2UR UR42, R21 ;  /* 0x00000000152a72ca */ /* 0x000fe200000e0000 */
[----:B------:R-:W-:Y:S01]  /*58c0*/  BSSY.RECONVERGENT B6, `(.L_x_101) ;  /* 0x0000031000067945 */ /* 0x000fe20003800200 */
[----:B------:R-:W-:Y:S01]  /*58d0*/  R2UR UR41, R20 ;  /* 0x00000000142972ca */ /* 0x000fe200000e0000 */
[----:B------:R-:W-:Y:S01]  /*58e0*/  @!P1 IMAD.HI.U32 R0, R31, R12, RZ ;  /* 0x0000000c1f009227 */ /* 0x000fe200078e00ff */
[----:B------:R-:W-:Y:S02]  /*58f0*/  @!P1 SHF.R.U32.HI R2, RZ, R14, R3 ;  /* 0x0000000eff029219 */ /* 0x000fe40000011603 */
[----:B------:R-:W-:Y:S01]  /*5900*/  @!P1 ISETP.NE.AND P2, PT, R9, 0x1, PT ;  /* 0x000000010900980c */ /* 0x000fe20003f45270 */
[----:B------:R-:W-:Y:S01]  /*5910*/  VIADD R76, R76, 0x1 ;  /* 0x000000014c4c7836 */ /* 0x000fe20000000000 */
[----:B------:R-:W-:Y:S02]  /*5920*/  @!P1 SEL R2, R29, R2, !P0 ;  /* 0x000000021d029207 */ /* 0x000fe40004000000 */
[----:B------:R-:W-:Y:S02]  /*5930*/  @!P1 SHF.R.U32.HI R0, RZ, R13, R0 ;  /* 0x0000000dff009219 */ /* 0x000fe40000011600 */
[----:B------:R-:W-:Y:S01]  /*5940*/  LOP3.LUT P0, RZ, R67, 0x90, RZ, 0xc0, !PT ;  /* 0x0000009043ff7812 */ /* 0x000fe2000780c0ff */
[----:B------:R-:W-:Y:S01]  /*5950*/  USHF.L.U32 UR42, UR42, 0x6, URZ ;  /* 0x000000062a2a7899 */ /* 0x000fe200080006ff */
[----:B------:R-:W-:Y:S01]  /*5960*/  @!P1 SEL R3, R31, R0, !P2 ;  /* 0x000000001f039207 */ /* 0x000fe20005000000 */
[----:B------:R-:W-:Y:S01]  /*5970*/  USHF.L.U32 UR41, UR41, 0x7, URZ ;  /* 0x0000000729297899 */ /* 0x000fe200080006ff */
[----:B------:R-:W-:Y:S03]  /*5980*/  @P4 SHF.R.U32.HI R68, RZ, 0x10, R17 ;  /* 0x00000010ff444819 */ /* 0x000fe60000011611 */
[----:B------:R-:W-:Y:S02]  /*5990*/  @!P1 IMAD.IADD R0, R2, 0x1, -R3 ;  /* 0x0000000102009824 */ /* 0x000fe400078e0a03 */
[----:B------:R-:W-:Y:S02]  /*59a0*/  @!P1 IMAD.IADD R2, R3, 0x1, -R2 ;  /* 0x0000000103029824 */ /* 0x000fe400078e0a02 */
[----:B------:R-:W-:Y:S02]  /*59b0*/  @!P1 IMAD R31, R0, R9, R31 ;  /* 0x00000009001f9224 */ /* 0x000fe400078e021f */
[----:B------:R-:W-:Y:S01]  /*59c0*/  @!P1 IMAD R29, R2, R10, R29 ;  /* 0x0000000a021d9224 */ /* 0x000fe200078e021d */
[----:B------:R-:W-:Y:S06]  /*59d0*/  @!P0 BRA `(.L_x_102) ;  /* 0x00000000007c8947 */ /* 0x000fec0003800000 */
[----:B------:R-:W1:Y:S01]  /*59e0*/  LDCU.64 UR8, c[0x4][0x80] ;  /* 0x01001000ff0877ac */ /* 0x000e620008000a00 */
[----:B------:R-:W-:Y:S01]  /*59f0*/  MOV R2, 0x0 ;  /* 0x0000000000027802 */ /* 0x000fe20000000f00 */
[----:B------:R-:W-:Y:S02]  /*5a00*/  HFMA2 R12, -RZ, RZ, 0, 5.9604644775390625e-08 ;  /* 0x00000001ff0c7431 */ /* 0x000fe400000001ff */
[----:B------:R-:W-:Y:S01]  /*5a10*/  IMAD.MOV.U32 R8, RZ, RZ, 0x70 ;  /* 0x00000070ff087424 */ /* 0x000fe200078e00ff */
[----:B------:R2:W3:Y:S01]  /*5a20*/  LDC.64 R14, c[0x4][R2] ;  /* 0x01000000020e7b82 */ /* 0x0004e20000000a00 */
[----:B------:R-:W4:Y:S01]  /*5a30*/  LDCU.64 UR6, c[0x4][0x88] ;  /* 0x01001100ff0677ac */ /* 0x000f220008000a00 */
[----:B------:R-:W-:Y:S01]  /*5a40*/  IMAD.MOV.U32 R13, RZ, RZ, RZ ;  /* 0x000000ffff0d7224 */ /* 0x000fe200078e00ff */
[----:B------:R-:W2:Y:S01]  /*5a50*/  LDCU.64 UR4, c[0x4][0x8] ;  /* 0x01000100ff0477ac */ /* 0x000ea20008000a00 */
[----:B-1----:R-:W-:Y:S01]  /*5a60*/  MOV R5, UR9 ;  /* 0x0000000900057c02 */ /* 0x002fe20008000f00 */
[----:B------:R-:W-:Y:S01]  /*5a70*/  IMAD.U32 R4, RZ, RZ, UR8 ;  /* 0x00000008ff047e24 */ /* 0x000fe2000f8e00ff */
[----:B----4-:R-:W-:Y:S01]  /*5a80*/  MOV R7, UR7 ;  /* 0x0000000700077c02 */ /* 0x010fe20008000f00 */
[----:B------:R-:W-:Y:S01]  /*5a90*/  IMAD.U32 R6, RZ, RZ, UR6 ;  /* 0x00000006ff067e24 */ /* 0x000fe2000f8e00ff */
[----:B--2---:R-:W-:Y:S01]  /*5aa0*/  MOV R11, UR5 ;  /* 0x00000005000b7c02 */ /* 0x004fe20008000f00 */
[----:B------:R-:W-:Y:S02]  /*5ab0*/  IMAD.U32 R10, RZ, RZ, UR4 ;  /* 0x00000004ff0a7e24 */ /* 0x000fe4000f8e00ff */
[----:B------:R-:W-:Y:S07]  /*5ac0*/  LEPC R20, `(.L_x_103) ;  /* 0x000000001014794e */ /* 0x000fee0000000000 */
[----:B---3-5:R-:W-:Y:S05]  /*5ad0*/  CALL.ABS.NOINC R14 ;  /* 0x000000000e007343 */ /* 0x028fea0003c00000 */
.L_x_103:
[----:B------:R-:W1:Y:S01]  /*5ae0*/  LDCU.64 UR8, c[0x4][0x80] ;  /* 0x01001000ff0877ac */ /* 0x000e620008000a00 */
[----:B------:R-:W2:Y:S01]  /*5af0*/  LDC.64 R2, c[0x4][R2] ;  /* 0x0100000002027b82 */ /* 0x000ea20000000a00 */
[----:B------:R-:W-:Y:S02]  /*5b00*/  HFMA2 R12, -RZ, RZ, 0, 5.9604644775390625e-08 ;  /* 0x00000001ff0c7431 */ /* 0x000fe400000001ff */
[----:B------:R-:W-:Y:S02]  /*5b10*/  IMAD.MOV.U32 R8, RZ, RZ, 0x70 ;  /* 0x00000070ff087424 */ /* 0x000fe400078e00ff */
[----:B------:R-:W-:Y:S01]  /*5b20*/  IMAD.MOV.U32 R13, RZ, RZ, RZ ;  /* 0x000000ffff0d7224 */ /* 0x000fe200078e00ff */
[----:B------:R-:W3:Y:S01]  /*5b30*/  LDCU.64 UR6, c[0x4][0x88] ;  /* 0x01001100ff0677ac */ /* 0x000ee20008000a00 */
[----:B------:R-:W4:Y:S01]  /*5b40*/  LDCU.64 UR4, c[0x4][0x8] ;  /* 0x01000100ff0477ac */ /* 0x000f220008000a00 */
[----:B-1----:R-:W-:Y:S02]  /*5b50*/  MOV R4, UR8 ;  /* 0x0000000800047c02 */ /* 0x002fe40008000f00 */
[----:B------:R-:W-:Y:S02]  /*5b60*/  MOV R5, UR9 ;  /* 0x0000000900057c02 */ /* 0x000fe40008000f00 */
[----:B---3--:R-:W-:Y:S01]  /*5b70*/  MOV R7, UR7 ;  /* 0x0000000700077c02 */ /* 0x008fe20008000f00 */
[----:B------:R-:W-:Y:S01]  /*5b80*/  IMAD.U32 R6, RZ, RZ, UR6 ;  /* 0x00000006ff067e24 */ /* 0x000fe2000f8e00ff */
[----:B----4-:R-:W-:Y:S01]  /*5b90*/  MOV R11, UR5 ;  /* 0x00000005000b7c02 */ /* 0x010fe20008000f00 */
[----:B------:R-:W-:Y:S02]  /*5ba0*/  IMAD.U32 R10, RZ, RZ, UR4 ;  /* 0x00000004ff0a7e24 */ /* 0x000fe4000f8e00ff */
[----:B------:R-:W-:Y:S07]  /*5bb0*/  LEPC R20, `(.L_x_102) ;  /* 0x000000001014794e */ /* 0x000fee0000000000 */
[----:B--2---:R-:W-:Y:S05]  /*5bc0*/  CALL.ABS.NOINC R2 ;  /* 0x0000000002007343 */ /* 0x004fea0003c00000 */
.L_x_102:
[----:B------:R-:W-:Y:S05]  /*5bd0*/  BSYNC.RECONVERGENT B6 ;  /* 0x0000000000067941 */ /* 0x000fea0003800200 */
.L_x_101:
[----:B------:R-:W-:Y:S01]  /*5be0*/  ISETP.NE.U32.AND P4, PT, R54, RZ, PT ;  /* 0x000000ff3600720c */ /* 0x000fe20003f85070 */
[----:B------:R-:W-:Y:S01]  /*5bf0*/  UISETP.NE.AND UP2, UPT, UR50, URZ, UPT ;  /* 0x000000ff3200728c */ /* 0x000fe2000bf45270 */
[----:B------:R-:W-:Y:S01]  /*5c00*/  ISETP.NE.U32.AND P2, PT, RZ, UR38, PT ;  /* 0x00000026ff007c0c */ /* 0x000fe2000bf45070 */
[----:B------:R-:W-:Y:S01]  /*5c10*/  UISETP.NE.U32.AND UP1, UPT, UR44, URZ, UPT ;  /* 0x000000ff2c00728c */ /* 0x000fe2000bf25070 */
[----:B------:R-:W-:Y:S01]  /*5c20*/  ISETP.NE.AND.EX P4, PT, R55, RZ, PT, P4 ;  /* 0x000000ff3700720c */ /* 0x000fe20003f85340 */
[----:B------:R-:W-:Y:S01]  /*5c30*/  UPLOP3.LUT UP0, UPT, UPT, UPT, UPT, 0x40, 0x4 ;  /* 0x000000000004789c */ /* 0x000fe20003f0e870 */
[----:B------:R-:W-:Y:S01]  /*5c40*/  ISETP.NE.AND.EX P2, PT, RZ, UR39, PT, P2 ;  /* 0x00000027ff007c0c */ /* 0x000fe2000bf45320 */
[----:B------:R-:W-:Y:S01]  /*5c50*/  UISETP.NE.AND.EX UP1, UPT, UR45, URZ, UPT, UP1 ;  /* 0x000000ff2d00728c */ /* 0x000fe2000bf25310 */
[----:B------:R-:W-:Y:S04]  /*5c60*/  PLOP3.LUT P1, PT, PT, PT, UP2, 0x80, 0x8 ;  /* 0x000000000008781c */ /* 0x000fe80003f2f028 */
[----:B------:R-:W-:Y:S06]  /*5c70*/  @UP2 UPLOP3.LUT UP0, UPT, UPT, UPT, UP1, 0x80, 0x8 ;  /* 0x000000000008289c */ /* 0x000fec0003f0f010 */
[----:B------:R-:W-:Y:S01]  /*5c80*/  PLOP3.LUT P0, PT, PT, PT, UP0, 0x80, 0x8 ;  /* 0x000000000008781c */ /* 0x000fe20003f0f008 */
[----:B------:R-:W-:Y:S01]  /*5c90*/  @!UPT UIADD3 URZ, UPT, UPT, URZ, URZ, URZ ;  /* 0x000000fffffff290 */ /* 0x000fe2000fffe0ff */
[----:B------:R-:W-:Y:S11]  /*5ca0*/  BRA.U !UP1, `(.L_x_104) ;  /* 0x0000000109387547 */ /* 0x000ff6000b800000 */
[----:B------:R-:W-:Y:S01]  /*5cb0*/  UISETP.NE.U32.AND UP0, UPT, UR38, URZ, UPT ;  /* 0x000000ff2600728c */ /* 0x000fe2000bf05070 */
[----:B------:R-:W-:Y:S02]  /*5cc0*/  HFMA2 R0, -RZ, RZ, 0, 5.9604644775390625e-08 ;  /* 0x00000001ff007431 */ /* 0x000fe400000001ff */
[----:B------:R-:W-:Y:S01]  /*5cd0*/  IMAD.MOV.U32 R59, RZ, RZ, 0x1 ;  /* 0x00000001ff3b7424 */ /* 0x000fe200078e00ff */
[----:B------:R-:W-:Y:S06]  /*5ce0*/  UISETP.NE.AND.EX UP0, UPT, UR39, URZ, UPT, UP0 ;  /* 0x000000ff2700728c */ /* 0x000fec000bf05300 */
[----:B------:R-:W-:Y:S05]  /*5cf0*/  PLOP3.LUT P3, PT, PT, PT, UP0, 0x80, 0x8 ;  /* 0x000000000008781c */ /* 0x000fea0003f6f008 */
[----:B------:R-:W1:Y:S01]  /*5d00*/  @UP0 LDCU.64 UR6, c[0x0][0x888] ;  /* 0x00011100ff0607ac */ /* 0x000e620008000a00 */
[----:B------:R-:W-:Y:S07]  /*5d10*/  @UP0 UIMAD UR4, UR36, UR44, URZ ;  /* 0x0000002c240402a4 */ /* 0x000fee000f8e02ff */
[----:B------:R-:W-:Y:S01]  /*5d20*/  @!P3 PRMT R59, R0, 0x7610, R59 ;  /* 0x00007610003bb816 */ /* 0x000fe2000000003b */
[----:B-1----:R-:W-:Y:S03]  /*5d30*/  @UP0 UIMAD.WIDE UR6, UR4, 0x4, UR6 ;  /* 0x00000004040608a5 */ /* 0x002fe6000f8e0206 */
[----:B------:R-:W1:Y:S03]  /*5d40*/  @!UP0 LDCU UR4, c[0x0][0x880] ;  /* 0x00011000ff0487ac */ /* 0x000e660008000800 */
[----:B------:R-:W-:Y:S01]  /*5d50*/  IMAD.U32 R2, RZ, RZ, UR6 ;  /* 0x00000006ff027e24 */ /* 0x000fe2000f8e00ff */
[----:B------:R-:W-:Y:S05]  /*5d60*/  MOV R3, UR7 ;  /* 0x0000000700037c02 */ /* 0x000fea0008000f00 */
[----:B-----5:R2:W5:Y:S02]  /*5d70*/  @P3 LDG.E R35, desc[UR46][R2.64] ;  /* 0x0000002e02233981 */ /* 0x020564000c1e1900 */
[----:B-12---:R-:W-:Y:S02]  /*5d80*/  @!P3 IMAD.U32 R35, RZ, RZ, UR4 ;  /* 0x00000004ff23be24 */ /* 0x006fe4000f8e00ff */
.L_x_104:
[----:B------:R-:W-:Y:S05]  /*5d90*/  @!P4 BRA `(.L_x_105) ;  /* 0x000000000020c947 */ /* 0x000fea0003800000 */
[----:B------:R-:W-:Y:S04]  /*5da0*/  ISETP.NE.U32.AND P3, PT, R52, RZ, PT ;  /* 0x000000ff3400720c */ /* 0x000fe80003f65070 */
[----:B------:R-:W-:Y:S11]  /*5db0*/  ISETP.NE.AND.EX P3, PT, R53, RZ, PT, P3 ;  /* 0x000000ff3500720c */ /* 0x000ff60003f65330 */
[----:B------:R-:W-:Y:S02]  /*5dc0*/  @!UPT UIADD3 URZ, UPT, UPT, URZ, URZ, URZ ;  /* 0x000000fffffff290 */ /* 0x000fe4000fffe0ff */
[----:B------:R-:W1:Y:S01]  /*5dd0*/  @P3 LDC.64 R2, c[0x0][0x8a8] ;  /* 0x00022a00ff023b82 */ /* 0x000e620000000a00 */
[----:B------:R-:W-:Y:S04]  /*5de0*/  @P3 IMAD R0, R54, UR36, RZ ;  /* 0x0000002436003c24 */ /* 0x000fe8000f8e02ff */
[----:B-1----:R-:W-:Y:S05]  /*5df0*/  @P3 IMAD.WIDE R2, R0, 0x4, R2 ;  /* 0x0000000400023825 */ /* 0x002fea00078e0202 */
[----:B-----5:R1:W5:Y:S02]  /*5e00*/  @P3 LDG.E R32, desc[UR46][R2.64] ;  /* 0x0000002e02203981 */ /* 0x020364000c1e1900 */
[----:B-1----:R-:W2:Y:S02]  /*5e10*/  @!P3 LDC R32, c[0x0][0x8a0] ;  /* 0x00022800ff20bb82 */ /* 0x002ea40000000800 */
.L_x_105:
[----:B-----5:R-:W-:Y:S01]  /*5e20*/  FSETP.NEU.AND P3, PT, R35, RZ, PT ;  /* 0x000000ff2300720b */ /* 0x020fe20003f6d000 */
[----:B------:R-:W-:Y:S01]  /*5e30*/  IMAD.SHL.U32 R77, R64, 0x2, RZ ;  /* 0x00000002404d7824 */ /* 0x000fe200078e00ff */
[----:B------:R-:W-:Y:S01]  /*5e40*/  SEL R5, RZ, 0xffffffff, P2 ;  /* 0xffffffffff057807 */ /* 0x000fe20001000000 */
[----:B------:R-:W-:Y:S01]  /*5e50*/  BSSY B1, `(.L_x_106) ;  /* 0x0000034000017945 */ /* 0x000fe20003800000 */
[----:B------:R-:W-:Y:S01]  /*5e60*/  @P1 LOP3.LUT P2, RZ, R59, 0xff, RZ, 0xc0, !PT ;  /* 0x000000ff3bff1812 */ /* 0x000fe2000784c0ff */
[----:B------:R-:W-:Y:S01]  /*5e70*/  IMAD.MOV.U32 R39, RZ, RZ, 0x1 ;  /* 0x00000001ff277424 */ /* 0x000fe200078e00ff */
[----:B------:R-:W-:Y:S01]  /*5e80*/  @P1 SEL R0, RZ, 0xffffffff, P3 ;  /* 0xffffffffff001807 */ /* 0x000fe20001800000 */
[C---:B------:R-:W-:Y:S01]  /*5e90*/  IMAD R34, R30.reuse, 0x40, R33 ;  /* 0x000000401e227824 */ /* 0x040fe200078e0221 */
[----:B------:R-:W-:Y:S01]  /*5ea0*/  LOP3.LUT R71, R71, 0x1, RZ, 0x3c, !PT ;  /* 0x0000000147477812 */ /* 0x000fe200078e3cff */
[----:B------:R-:W-:Y:S01]  /*5eb0*/  IMAD.MOV.U32 R38, RZ, RZ, RZ ;  /* 0x000000ffff267224 */ /* 0x000fe200078e00ff */
[----:B------:R-:W-:Y:S02]  /*5ec0*/  @P0 SEL R0, R5, R0, !P2 ;  /* 0x0000000005000207 */ /* 0x000fe40005000000 */
[----:B------:R-:W-:Y:S02]  /*5ed0*/  CS2R R50, SRZ ;  /* 0x0000000000327805 */ /* 0x000fe4000001ff00 */
[----:B------:R-:W-:Y:S02]  /*5ee0*/  LEA R74, R30, UR48, 0x3 ;  /* 0x000000301e4a7c11 */ /* 0x000fe4000f8e18ff */
[----:B------:R-:W-:Y:S02]  /*5ef0*/  CS2R R48, SRZ ;  /* 0x0000000000307805 */ /* 0x000fe4000001ff00 */
[----:B------:R-:W-:Y:S02]  /*5f00*/  @P1 LOP3.LUT R0, R0, 0x1, RZ, 0xc0, !PT ;  /* 0x0000000100001812 */ /* 0x000fe400078ec0ff */
[----:B------:R-:W-:Y:S02]  /*5f10*/  CS2R R42, SRZ ;  /* 0x00000000002a7805 */ /* 0x000fe4000001ff00 */
[----:B------:R-:W-:Y:S02]  /*5f20*/  SHF.L.U32 R3, R70, 0x1f, RZ ;  /* 0x0000001f46037819 */ /* 0x000fe400000006ff */
[----:B------:R-:W-:Y:S02]  /*5f30*/  CS2R R40, SRZ ;  /* 0x0000000000287805 */ /* 0x000fe4000001ff00 */
[----:B------:R-:W-:Y:S01]  /*5f40*/  ISETP.NE.U32.OR P5, PT, R0, 0x1, !P1 ;  /* 0x000000010000780c */ /* 0x000fe20004fa5470 */
[----:B------:R-:W-:Y:S01]  /*5f50*/  VIADD R82, R77, UR48 ;  /* 0x000000304d527c36 */ /* 0x000fe20008000000 */
[----:B------:R-:W-:Y:S02]  /*5f60*/  PLOP3.LUT P2, PT, PT, PT, UP1, 0x80, 0x8 ;  /* 0x000000000008781c */ /* 0x000fe40003f4f018 */
[----:B------:R-:W-:Y:S02]  /*5f70*/  SEL R0, RZ, 0xffffffff, P3 ;  /* 0xffffffffff007807 */ /* 0x000fe40001800000 */
[----:B------:R-:W-:Y:S02]  /*5f80*/  LOP3.LUT P3, R75, R59, 0xff, RZ, 0xc0, !PT ;  /* 0x000000ff3b4b7812 */ /* 0x000fe4000786c0ff */
[----:B------:R-:W-:Y:S05]  /*5f90*/  P2R R78, PR, RZ, 0x20 ;  /* 0x00000020ff4e7803 */ /* 0x000fea0000000000 */
[----:B------:R-:W-:Y:S02]  /*5fa0*/  @P5 SHF.L.U32 R2, R71, 0x1f, RZ ;  /* 0x0000001f47025819 */ /* 0x000fe400000006ff */
[----:B------:R-:W-:Y:S02]  /*5fb0*/  @P2 SEL R0, R5, R0, !P3 ;  /* 0x0000000005002207 */ /* 0x000fe40005800000 */
[----:B------:R-:W1:Y:S02]  /*5fc0*/  @P5 SYNCS.PHASECHK.TRANS64.TRYWAIT P1, [UR48+0x20], R2 ;  /* 0x00002002ff0055a7 */ /* 0x000e640008021130 */
[----:B------:R-:W-:Y:S04]  /*5fd0*/  LOP3.LUT R0, R0, 0x1, RZ, 0xc0, !PT ;  /* 0x0000000100007812 */ /* 0x000fe800078ec0ff */
[----:B------:R-:W-:Y:S04]  /*5fe0*/  ISETP.NE.U32.AND P4, PT, R0, 0x1, PT ;  /* 0x000000010000780c */ /* 0x000fe80003f85070 */
[----:B------:R-:W-:Y:S01]  /*5ff0*/  P2R R80, PR, RZ, 0x10 ;  /* 0x00000010ff507803 */ /* 0x000fe20000000000 */
[----:B------:R3:W4:Y:S01]  /*6000*/  SYNCS.PHASECHK.TRANS64.TRYWAIT P0, [R74+URZ+0x90], R3 ;  /* 0x000090034a0075a7 */ /* 0x00072200080011ff */
[----:B-1----:R-:W-:Y:S01]  /*6010*/  @P5 SEL R39, RZ, 0x1, !P1 ;  /* 0x00000001ff275807 */ /* 0x002fe20004800000 */
[----:B---3--:R-:W-:Y:S06]  /*6020*/  @!P5 BRA `(.L_x_107) ;  /* 0x000000000058d947 */ /* 0x008fec0003800000 */
[C---:B------:R-:W-:Y:S01]  /*6030*/  VIADD R0, R82.reuse, 0x200 ;  /* 0x0000020052007836 */ /* 0x040fe20000000000 */
[----:B------:R-:W-:Y:S01]  /*6040*/  LOP3.LUT P5, RZ, R65, 0x40, RZ, 0xc0, !PT ;  /* 0x0000004041ff7812 */ /* 0x000fe200078ac0ff */
[----:B------:R-:W-:Y:S01]  /*6050*/  BSSY B0, `(.L_x_108) ;  /* 0x000000e000007945 */ /* 0x000fe20003800000 */
[----:B------:R-:W-:Y:S01]  /*6060*/  ISETP.NE.AND P2, PT, R39, RZ, PT ;  /* 0x000000ff2700720c */ /* 0x000fe20003f45270 */
[----:B------:R-:W-:Y:S01]  /*6070*/  @P4 VIADD R2, R82, 0x210 ;  /* 0x0000021052024836 */ /* 0x000fe20000000000 */
[----:B------:R-:W-:Y:S01]  /*6080*/  PLOP3.LUT P1, PT, PT, PT, PT, 0x8, 0x80 ;  /* 0x000000000080781c */ /* 0x000fe20003f2e170 */
[----:B------:R-:W-:Y:S01]  /*6090*/  IMAD.MOV.U32 R51, RZ, RZ, RZ ;  /* 0x000000ffff337224 */ /* 0x000fe200078e00ff */
[----:B------:R-:W-:Y:S02]  /*60a0*/  @P4 PLOP3.LUT P1, PT, P5, PT, PT, 0x80, 0x8 ;  /* 0x000000000008481c */ /* 0x000fe40002f2f070 */
[----:B------:R-:W-:Y:S02]  /*60b0*/  CS2R R48, SRZ ;  /* 0x0000000000307805 */ /* 0x000fe4000001ff00 */
[----:B------:R-:W-:Y:S02]  /*60c0*/  CS2R R42, SRZ ;  /* 0x00000000002a7805 */ /* 0x000fe4000001ff00 */
[----:B------:R-:W-:Y:S07]  /*60d0*/  CS2R R40, SRZ ;  /* 0x0000000000287805 */ /* 0x000fee000001ff00 */
[----:B------:R-:W-:Y:S01]  /*60e0*/  @P1 VIADD R2, R0, 0xfffffff0 ;  /* 0xfffffff000021836 */ /* 0x000fe20000000000 */
[----:B------:R-:W-:Y:S06]  /*60f0*/  @P2 BRA `(.L_x_109) ;  /* 0x00000000000c2947 */ /* 0x000fec0003800000 */
[----:B------:R-:W-:Y:S04]  /*6100*/  SHF.L.U32 R5, R71, 0x1f, RZ ;  /* 0x0000001f47057819 */ /* 0x000fe800000006ff */
[----:B------:R-:W1:Y:S02]  /*6110*/  SYNCS.PHASECHK.TRANS64.TRYWAIT P1, [UR48+0x20], R5 ;  /* 0x00002005ff0075a7 */ /* 0x000e640008021130 */
[----:B-1----:R-:W-:Y:S05]  /*6120*/  @!P1 BRA `(.L_x_110) ;  /* 0x0000003000049947 */ /* 0x002fea0003800000 */
.L_x_109:
[----:B------:R-:W-:Y:S05]  /*6130*/  BSYNC B0 ;  /* 0x0000000000007941 */ /* 0x000fea0003800000 */
.L_x_108:
[----:B------:R-:W-:Y:S01]  /*6140*/  ISETP.NE.AND P1, PT, R80, RZ, PT ;  /* 0x000000ff5000720c */ /* 0x000fe20003f25270 */
[----:B------:R-:W-:Y:S11]  /*6150*/  HFMA2 R38, -RZ, RZ, 0, 5.9604644775390625e-08 ;  /* 0x00000001ff267431 */ /* 0x000ff600000001ff */
[----:B------:R-:W-:Y:S01]  /*6160*/  @!UPT UIADD3 URZ, UPT, UPT, URZ, URZ, URZ ;  /* 0x000000fffffff290 */ /* 0x000fe2000fffe0ff */
[----:B------:R3:W1:Y:S04]  /*6170*/  @P1 LDS.128 R48, [R2] ;  /* 0x0000000002301984 */ /* 0x0006680000000c00 */
[----:B------:R3:W1:Y:S02]  /*6180*/  @P1 LDS.128 R40, [R77+UR48+0x200] ;  /* 0x000200304d281984 */ /* 0x0006640008000c00 */
.L_x_107:
[----:B------:R-:W-:Y:S05]  /*6190*/  BSYNC B1 ;  /* 0x0000000000017941 */ /* 0x000fea0003800000 */
.L_x_106:
[----:B-1----:R-:W-:Y:S04]  /*61a0*/  SHF.R.U32.HI R5, RZ, 0x15, R34 ;  /* 0x00000015ff057819 */ /* 0x002fe80000011622 */
[----:B------:R-:W-:Y:S01]  /*61b0*/  LOP3.LUT P1, RZ, R5, 0x3, R66, 0x48, !PT ;  /* 0x0000000305ff7812 */ /* 0x000fe20007824842 */
[----:B------:R-:W-:Y:S01]  /*61c0*/  @!UPT UIADD3 URZ, UPT, UPT, URZ, URZ, URZ ;  /* 0x000000fffffff290 */ /* 0x000fe2000fffe0ff */
[----:B----4-:R-:W-:Y:S11]  /*61d0*/  @P0 BRA `(.L_x_111) ;  /* 0x0000000000080947 */ /* 0x010ff60003800000 */
[----:B------:R-:W1:Y:S02]  /*61e0*/  SYNCS.PHASECHK.TRANS64.TRYWAIT P0, [R74+URZ+0x90], R3 ;  /* 0x000090034a0075a7 */ /* 0x000e6400080011ff */
[----:B-1----:R-:W-:Y:S05]  /*61f0*/  @!P0 BRA `(.L_x_112) ;  /* 0x0000002c00e88947 */ /* 0x002fea0003800000 */
.L_x_111:
[----:B------:R-:W-:Y:S05]  /*6200*/  @!P1 BRA `(.L_x_113) ;  /* 0x0000000000409947 */ /* 0x000fea0003800000 */
[----:B------:R-:W4:Y:S01]  /*6210*/  LDCU.64 UR8, c[0x4][0x70] ;  /* 0x01000e00ff0877ac */ /* 0x000f220008000a00 */
[----:B-1----:R-:W-:Y:S01]  /*6220*/  MOV R3, 0x0 ;  /* 0x0000000000037802 */ /* 0x002fe20000000f00 */
[----:B------:R-:W-:Y:S02]  /*6230*/  HFMA2 R12, -RZ, RZ, 0, 5.9604644775390625e-08 ;  /* 0x00000001ff0c7431 */ /* 0x000fe400000001ff */
[----:B------:R-:W-:Y:S02]  /*6240*/  IMAD.MOV.U32 R8, RZ, RZ, 0x192 ;  /* 0x00000192ff087424 */ /* 0x000fe400078e00ff */
[----:B------:R-:W-:Y:S01]  /*6250*/  IMAD.MOV.U32 R13, RZ, RZ, RZ ;  /* 0x000000ffff0d7224 */ /* 0x000fe200078e00ff */
[----:B------:R-:W1:Y:S01]  /*6260*/  LDCU.64 UR6, c[0x4][0x78] ;  /* 0x01000f00ff0677ac */ /* 0x000e620008000a00 */
[----:B---3--:R-:W3:Y:S01]  /*6270*/  LDC.64 R2, c[0x4][R3] ;  /* 0x0100000003027b82 */ /* 0x008ee20000000a00 */
[----:B------:R-:W5:Y:S01]  /*6280*/  LDCU.64 UR4, c[0x4][0x10] ;  /* 0x01000200ff0477ac */ /* 0x000f620008000a00 */
[----:B----4-:R-:W-:Y:S01]  /*6290*/  MOV R5, UR9 ;  /* 0x0000000900057c02 */ /* 0x010fe20008000f00 */
[----:B------:R-:W-:Y:S01]  /*62a0*/  IMAD.U32 R4, RZ, RZ, UR8 ;  /* 0x00000008ff047e24 */ /* 0x000fe2000f8e00ff */
[----:B-1----:R-:W-:Y:S01]  /*62b0*/  MOV R7, UR7 ;  /* 0x0000000700077c02 */ /* 0x002fe20008000f00 */
[----:B------:R-:W-:Y:S01]  /*62c0*/  IMAD.U32 R6, RZ, RZ, UR6 ;  /* 0x00000006ff067e24 */ /* 0x000fe2000f8e00ff */
[----:B-----5:R-:W-:Y:S01]  /*62d0*/  MOV R11, UR5 ;  /* 0x00000005000b7c02 */ /* 0x020fe20008000f00 */
[----:B------:R-:W-:Y:S02]  /*62e0*/  IMAD.U32 R10, RZ, RZ, UR4 ;  /* 0x00000004ff0a7e24 */ /* 0x000fe4000f8e00ff */
[----:B------:R-:W-:Y:S07]  /*62f0*/  LEPC R20, `(.L_x_113) ;  /* 0x000000001014794e */ /* 0x000fee0000000000 */
[----:B--23--:R-:W-:Y:S05]  /*6300*/  CALL.ABS.NOINC R2 ;  /* 0x0000000002007343 */ /* 0x00cfea0003c00000 */
.L_x_113:
[----:B------:R-:W-:Y:S05]  /*6310*/  WARPSYNC.ALL ;  /* 0x0000000000007948 */ /* 0x000fea0003800000 */
[----:B------:R-:W-:Y:S01]  /*6320*/  R2UR UR4, R34 ;  /* 0x00000000220472ca */ /* 0x000fe200000e0000 */
[--C-:B------:R-:W-:Y:S01]  /*6330*/  HADD2.F32 R20, -RZ, R40.reuse.H0_H0 ;  /* 0x20000028ff147230 */ /* 0x100fe20000004100 */
[----:B------:R-:W-:Y:S01]  /*6340*/  MOV R81, 0x10 ;  /* 0x0000001000517802 */ /* 0x000fe20000000f00 */
[----:B------:R-:W-:Y:S01]  /*6350*/  HADD2.F32 R21, -RZ, R40.H1_H1 ;  /* 0x30000028ff157230 */ /* 0x000fe20000004100 */
[----:B------:R-:W-:Y:S01]  /*6360*/  LOP3.LUT P6, RZ, R65, 0x40, RZ, 0xc0, !PT ;  /* 0x0000004041ff7812 */ /* 0x000fe200078cc0ff */
[----:B------:R-:W-:Y:S01]  /*6370*/  HADD2.F32 R36, -RZ, R41.H1_H1 ;  /* 0x30000029ff247230 */ /* 0x000fe20000004100 */
[----:B------:R-:W-:Y:S01]  /*6380*/  ISETP.NE.AND P0, PT, R72, RZ, PT ;  /* 0x000000ff4800720c */ /* 0x000fe20003f05270 */
[----:B------:R-:W-:Y:S01]  /*6390*/  HADD2.F32 R37, -RZ, R43.H0_H0 ;  /* 0x2000002bff257230 */ /* 0x000fe20000004100 */
[----:B------:R-:W-:Y:S01]  /*63a0*/  SEL R81, R81, 0xfffffff0, !P6 ;  /* 0xfffffff051517807 */ /* 0x000fe20007000000 */
[----:B------:R-:W-:Y:S03]  /*63b0*/  BSSY.RECONVERGENT B0, `(.L_x_114) ;  /* 0x000004f000007945 */ /* 0x000fe60003800200 */
[----:B------:R-:W-:Y:S01]  /*63c0*/  IADD3 R79, PT, PT, R82, R81, RZ ;  /* 0x00000051524f7210 */ /* 0x000fe20007ffe0ff */
[----:B------:R-:W2:Y:S02]  /*63d0*/  LDTM.x16 R4, tmem[UR4] ;  /* 0x00000004000479ee */ /* 0x000ea40008240000 */
[C---:B--2---:R-:W-:Y:S01]  /*63e0*/  FMUL R0, R32.reuse, R4 ;  /* 0x0000000420007220 */ /* 0x044fe20000400000 */
[C---:B---3--:R-:W-:Y:S01]  /*63f0*/  FMUL R2, R32.reuse, R5 ;  /* 0x0000000520027220 */ /* 0x048fe20000400000 */
[C---:B-1----:R-:W-:Y:S01]  /*6400*/  FMUL R3, R32.reuse, R6 ;  /* 0x0000000620037220 */ /* 0x042fe20000400000 */
[C---:B------:R-:W-:Y:S01]  /*6410*/  FMUL R7, R32.reuse, R7 ;  /* 0x0000000720077220 */ /* 0x040fe20000400000 */
[C---:B------:R-:W-:Y:S01]  /*6420*/  FFMA R0, R35.reuse, R20, R0 ;  /* 0x0000001423007223 */ /* 0x040fe20000000000 */
[----:B------:R-:W-:Y:S02]  /*6430*/  HADD2.F32 R20, -RZ, R41.H0_H0 ;  /* 0x20000029ff147230 */ /* 0x000fe40000004100 */
[C---:B------:R-:W-:Y:S01]  /*6440*/  FFMA R2, R35.reuse, R21, R2 ;  /* 0x0000001523027223 */ /* 0x040fe20000000002 */
[--C-:B------:R-:W-:Y:S02]  /*6450*/  HADD2.F32 R21, -RZ, R42.reuse.H0_H0 ;  /* 0x2000002aff157230 */ /* 0x100fe40000004100 */
[C---:B------:R-:W-:Y:S01]  /*6460*/  FMUL R4, R32.reuse, R8 ;  /* 0x0000000820047220 */ /* 0x040fe20000400000 */
[C---:B------:R-:W-:Y:S01]  /*6470*/  FMUL R5, R32.reuse, R9 ;  /* 0x0000000920057220 */ /* 0x040fe20000400000 */
[C---:B------:R-:W-:Y:S01]  /*6480*/  FFMA R3, R35.reuse, R20, R3 ;  /* 0x0000001423037223 */ /* 0x040fe20000000003 */
[----:B------:R-:W-:Y:S02]  /*6490*/  HADD2.F32 R20, -RZ, R42.H1_H1 ;  /* 0x3000002aff147230 */ /* 0x000fe40000004100 */
[C---:B------:R-:W-:Y:S01]  /*64a0*/  FFMA R7, R35.reuse, R36, R7 ;  /* 0x0000002423077223 */ /* 0x040fe20000000007 */
[C---:B------:R-:W-:Y:S01]  /*64b0*/  FMUL R6, R32.reuse, R10 ;  /* 0x0000000a20067220 */ /* 0x040fe20000400000 */
[----:B------:R-:W-:Y:S02]  /*64c0*/  HADD2.F32 R36, -RZ, R43.H1_H1 ;  /* 0x3000002bff247230 */ /* 0x000fe40000004100 */
[C---:B------:R-:W-:Y:S01]  /*64d0*/  FMUL R11, R32.reuse, R11 ;  /* 0x0000000b200b7220 */ /* 0x040fe20000400000 */
[C---:B------:R-:W-:Y:S01]  /*64e0*/  FFMA R4, R35.reuse, R21, R4 ;  /* 0x0000001523047223 */ /* 0x040fe20000000004 */
[C---:B------:R-:W-:Y:S01]  /*64f0*/  FFMA R5, R35.reuse, R20, R5 ;  /* 0x0000001423057223 */ /* 0x040fe20000000005 */
[C---:B------:R-:W-:Y:S01]  /*6500*/  FFMA R6, R35.reuse, R37, R6 ;  /* 0x0000002523067223 */ /* 0x040fe20000000006 */
[--C-:B------:R-:W-:Y:S02]  /*6510*/  HADD2.F32 R20, -RZ, R48.reuse.H0_H0 ;  /* 0x20000030ff147230 */ /* 0x100fe40000004100 */
[C---:B------:R-:W-:Y:S01]  /*6520*/  FFMA R11, R35.reuse, R36, R11 ;  /* 0x00000024230b7223 */ /* 0x040fe2000000000b */
[C---:B------:R-:W-:Y:S01]  /*6530*/  FMUL R8, R32.reuse, R12 ;  /* 0x0000000c20087220 */ /* 0x040fe20000400000 */
[----:B------:R-:W-:Y:S02]  /*6540*/  HADD2.F32 R36, -RZ, R48.H1_H1 ;  /* 0x30000030ff247230 */ /* 0x000fe40000004100 */
[C---:B------:R-:W-:Y:S01]  /*6550*/  FMUL R9, R32.reuse, R13 ;  /* 0x0000000d20097220 */ /* 0x040fe20000400000 */
[--C-:B------:R-:W-:Y:S02]  /*6560*/  HADD2.F32 R21, -RZ, R49.reuse.H0_H0 ;  /* 0x20000031ff157230 */ /* 0x100fe40000004100 */
[C---:B------:R-:W-:Y:S01]  /*6570*/  FMUL R10, R32.reuse, R14 ;  /* 0x0000000e200a7220 */ /* 0x040fe20000400000 */
[C---:B------:R-:W-:Y:S01]  /*6580*/  FFMA R8, R35.reuse, R20, R8 ;  /* 0x0000001423087223 */ /* 0x040fe20000000008 */
[----:B------:R-:W-:Y:S02]  /*6590*/  HADD2.F32 R20, -RZ, R49.H1_H1 ;  /* 0x30000031ff147230 */ /* 0x000fe40000004100 */
[C---:B------:R-:W-:Y:S01]  /*65a0*/  FFMA R9, R35.reuse, R36, R9 ;  /* 0x0000002423097223 */ /* 0x040fe20000000009 */
[C---:B------:R-:W-:Y:S01]  /*65b0*/  FMUL R15, R32.reuse, R15 ;  /* 0x0000000f200f7220 */ /* 0x040fe20000400000 */
[C---:B------:R-:W-:Y:S01]  /*65c0*/  FFMA R10, R35.reuse, R21, R10 ;  /* 0x00000015230a7223 */ /* 0x040fe2000000000a */
[--C-:B------:R-:W-:Y:S02]  /*65d0*/  HADD2.F32 R21, -RZ, R50.reuse.H0_H0 ;  /* 0x20000032ff157230 */ /* 0x100fe40000004100 */
[C---:B------:R-:W-:Y:S01]  /*65e0*/  FMUL R12, R32.reuse, R16 ;  /* 0x00000010200c7220 */ /* 0x040fe20000400000 */
[----:B------:R-:W-:Y:S02]  /*65f0*/  HADD2.F32 R36, -RZ, R50.H1_H1 ;  /* 0x30000032ff247230 */ /* 0x000fe40000004100 */
[C---:B------:R-:W-:Y:S01]  /*6600*/  FFMA R15, R35.reuse, R20, R15 ;  /* 0x00000014230f7223 */ /* 0x040fe2000000000f */
[C---:B------:R-:W-:Y:S01]  /*6610*/  FMUL R13, R32.reuse, R17 ;  /* 0x00000011200d7220 */ /* 0x040fe20000400000 */
[--C-:B------:R-:W-:Y:S02]  /*6620*/  HADD2.F32 R37, -RZ, R51.reuse.H0_H0 ;  /* 0x20000033ff257230 */ /* 0x100fe40000004100 */
[C---:B------:R-:W-:Y:S01]  /*6630*/  FMUL R14, R32.reuse, R18 ;  /* 0x00000012200e7220 */ /* 0x040fe20000400000 */
[----:B------:R-:W-:Y:S02]  /*6640*/  HADD2.F32 R20, -RZ, R51.H1_H1 ;  /* 0x30000033ff147230 */ /* 0x000fe40000004100 */
[----:B------:R-:W-:Y:S01]  /*6650*/  FMUL R19, R32, R19 ;  /* 0x0000001320137220 */ /* 0x000fe20000400000 */
[----:B------:R-:W-:Y:S01]  /*6660*/  F2FP.F16.F32.PACK_AB R44, R2, R0 ;  /* 0x00000000022c723e */ /* 0x000fe200000000ff */
[----:B------:R-:W-:Y:S01]  /*6670*/  FFMA R12, R35, R21, R12 ;  /* 0x00000015230c7223 */ /* 0x000fe2000000000c */
[----:B------:R-:W-:Y:S01]  /*6680*/  F2FP.F16.F32.PACK_AB R45, R7, R3 ;  /* 0x00000003072d723e */ /* 0x000fe200000000ff */
[----:B------:R-:W-:Y:S01]  /*6690*/  FFMA R13, R35, R36, R13 ;  /* 0x00000024230d7223 */ /* 0x000fe2000000000d */
[----:B------:R-:W-:Y:S01]  /*66a0*/  F2FP.F16.F32.PACK_AB R46, R5, R4 ;  /* 0x00000004052e723e */ /* 0x000fe200000000ff */
[----:B------:R-:W-:Y:S01]  /*66b0*/  FFMA R14, R35, R37, R14 ;  /* 0x00000025230e7223 */ /* 0x000fe2000000000e */
[----:B------:R-:W-:Y:S01]  /*66c0*/  F2FP.F16.F32.PACK_AB R47, R11, R6 ;  /* 0x000000060b2f723e */ /* 0x000fe200000000ff */
[----:B------:R-:W-:Y:S01]  /*66d0*/  FFMA R19, R35, R20, R19 ;  /* 0x0000001423137223 */ /* 0x000fe20000000013 */
[----:B------:R-:W-:Y:S02]  /*66e0*/  F2FP.F16.F32.PACK_AB R84, R9, R8 ;  /* 0x000000080954723e */ /* 0x000fe400000000ff */
[----:B------:R-:W-:Y:S01]  /*66f0*/  F2FP.F16.F32.PACK_AB R85, R15, R10 ;  /* 0x0000000a0f55723e */ /* 0x000fe200000000ff */
[----:B------:R1:W-:Y:S01]  /*6700*/  STS.128 [R77+UR48+0x200], R44 ;  /* 0x0002002c4d007988 */ /* 0x0003e20008000c30 */
[----:B------:R-:W-:Y:S02]  /*6710*/  F2FP.F16.F32.PACK_AB R86, R13, R12 ;  /* 0x0000000c0d56723e */ /* 0x000fe400000000ff */
[----:B------:R-:W-:Y:S05]  /*6720*/  F2FP.F16.F32.PACK_AB R87, R19, R14 ;  /* 0x0000000e1357723e */ /* 0x000fea00000000ff */
[----:B------:R1:W-:Y:S01]  /*6730*/  STS.128 [R79+0x200], R84 ;  /* 0x000200544f007388 */ /* 0x0003e20000000c00 */
[----:B------:R-:W-:Y:S01]  /*6740*/  @!PT LDS RZ, [RZ] ;  /* 0x00000000fffff984 */ /* 0x000fe20000000800 */
[----:B------:R-:W-:Y:S01]  /*6750*/  @!PT LDS RZ, [RZ] ;  /* 0x00000000fffff984 */ /* 0x000fe20000000800 */
[----:B------:R-:W-:Y:S01]  /*6760*/  @!PT LDS RZ, [RZ] ;  /* 0x00000000fffff984 */ /* 0x000fe20000000800 */
[----:B------:R-:W-:Y:S01]  /*6770*/  @!PT LDS RZ, [RZ] ;  /* 0x00000000fffff984 */ /* 0x000fe20000000800 */
[----:B------:R2:W-:Y:S07]  /*6780*/  MEMBAR.ALL.CTA ;  /* 0x0000000000007992 */ /* 0x0005ee0000008000 */
[----:B--2---:R-:W2:Y:S02]  /*6790*/  FENCE.VIEW.ASYNC.S ;  /* 0x00000000000073c6 */ /* 0x004ea40000000000 */
[----:B--2---:R-:W-:Y:S06]  /*67a0*/  BAR.SYNC.DEFER_BLOCKING 0x1, 0x80 ;  /* 0x0042000000007b1d */ /* 0x004fec0000010000 */
[----:B------:R-:W-:Y:S05]  /*67b0*/  @P0 BRA `(.L_x_115) ;  /* 0x0000000000380947 */ /* 0x000fea0003800000 */
[----:B------:R-:W-:Y:S02]  /*67c0*/  UIADD3 UR4, UPT, UPT, UR48, 0x200, URZ ;  /* 0x0000020030047890 */ /* 0x000fe4000fffe0ff */
[----:B------:R-:W-:Y:S01]  /*67d0*/  UIADD3 UR8, UP0, UPT, UR52, 0x680, URZ ;  /* 0x0000068034087890 */ /* 0x000fe2000ff1e0ff */
[----:B------:R-:W-:Y:S01]  /*67e0*/  UMOV UR43, UR36 ;  /* 0x00000024002b7c82 */ /* 0x000fe20008000000 */
[----:B------:R-:W-:Y:S02]  /*67f0*/  UIADD3 UR5, UPT, UPT, UR41, 0x40, URZ ;  /* 0x0000004029057890 */ /* 0x000fe4000fffe0ff */
[----:B------:R-:W-:Y:S01]  /*6800*/  MOV R67, UR4 ;  /* 0x0000000400437c02 */ /* 0x000fe20008000f00 */
[----:B------:R-:W-:Y:S02]  /*6810*/  UIADD3.X UR9, UPT, UPT, URZ, UR53, URZ, UP0, !UPT ;  /* 0x00000035ff097290 */ /* 0x000fe400087fe4ff */
[----:B------:R-:W-:Y:S01]  /*6820*/  UIADD3 UR4, UPT, UPT, UR48, 0xa00, URZ ;  /* 0x00000a0030047890 */ /* 0x000fe2000fffe0ff */
[----:B------:R-:W-:Y:S01]  /*6830*/  R2UR UR40, R67 ;  /* 0x00000000432872ca */ /* 0x000fe200000e0000 */
[----:B------:R-:W-:Y:S01]  /*6840*/  UMOV UR6, UR42 ;  /* 0x0000002a00067c82 */ /* 0x000fe20008000000 */
[----:B------:R-:W-:Y:S11]  /*6850*/  UMOV UR7, UR36 ;  /* 0x0000002400077c82 */ /* 0x000ff60008000000 */
[----:B------:R2:W-:Y:S01]  /*6860*/  UTMASTG.3D [UR40], [UR8] ;  /* 0x00000028080073b5 */ /* 0x0005e20008010000 */
[----:B------:R2:W-:Y:S01]  /*6870*/  UTMASTG.3D [UR4], [UR8] ;  /* 0x00000004080073b5 */ /* 0x0005e20008010000 */
[----:B------:R0:W-:Y:S01]  /*6880*/  UTMACMDFLUSH ;  /* 0x00000000000079b7 */ /* 0x0001e20000000000 */
[----:B--2---:R-:W-:Y:S04]  /*6890*/  DEPBAR.LE SB0, 0x1 ;  /* 0x000080400000791a */ /* 0x004fe80000000000 */
.L_x_115:
[----:B------:R-:W-:Y:S05]  /*68a0*/  BSYNC.RECONVERGENT B0 ;  /* 0x0000000000007941 */ /* 0x000fea0003800200 */
.L_x_114:
[----:B------:R-:W-:Y:S01]  /*68b0*/  BAR.SYNC.DEFER_BLOCKING 0x1, 0x80 ;  /* 0x0042000000007b1d */ /* 0x000fe20000010000 */
[----:B------:R-:W-:Y:S01]  /*68c0*/  ISETP.NE.AND P1, PT, R78, RZ, PT ;  /* 0x000000ff4e00720c */ /* 0x000fe20003f25270 */
[----:B------:R-:W-:Y:S01]  /*68d0*/  UISETP.NE.AND UP0, UPT, UR49, URZ, UPT ;  /* 0x000000ff3100728c */ /* 0x000fe2000bf05270 */
[----:B------:R-:W-:Y:S11]  /*68e0*/  LEA R3, R38, UR48, 0x3 ;  /* 0x0000003026037c11 */ /* 0x000ff6000f8e18ff */
[----:B------:R-:W-:Y:S01]  /*68f0*/  @P1 SHF.L.U32 R2, R71, 0x1f, RZ ;  /* 0x0000001f47021819 */ /* 0x000fe200000006ff */
[----:B------:R-:W-:Y:S06]  /*6900*/  BRA.U !UP0, `(.L_x_116) ;  /* 0x0000000108247547 */ /* 0x000fec000b800000 */
[----:B------:R-:W-:Y:S01]  /*6910*/  IMAD.U32 R5, RZ, RZ, UR51 ;  /* 0x00000033ff057e24 */ /* 0x000fe2000f8e00ff */
[----:B------:R-:W-:Y:S01]  /*6920*/  MOV R0, UR37 ;  /* 0x0000002500007c02 */ /* 0x000fe20008000f00 */
[----:B------:R-:W-:Y:S03]  /*6930*/  UIADD3 UR51, UPT, UPT, UR51, 0x1, URZ ;  /* 0x0000000133337890 */ /* 0x000fe6000fffe0ff */
[----:B------:R-:W-:Y:S01]  /*6940*/  @P1 LEA R5, R5, UR48, 0x3 ;  /* 0x0000003005051c11 */ /* 0x000fe2000f8e18ff */
[----:B------:R-:W-:Y:S04]  /*6950*/  UISETP.NE.AND UP0, UPT, UR51, 0x4, UPT ;  /* 0x000000043300788c */ /* 0x000fe8000bf05270 */
[----:B------:R-:W-:Y:S01]  /*6960*/  @P1 VIADD R5, R5, 0x40 ;  /* 0x0000004005051836 */ /* 0x000fe20000000000 */
[----:B------:R-:W-:Y:S04]  /*6970*/  USEL UR51, UR51, URZ, UP0 ;  /* 0x000000ff33337287 */ /* 0x000fe80008000000 */
[----:B------:R-:W-:Y:S04]  /*6980*/  @P1 PRMT R0, R0, 0x654, R5 ;  /* 0x0000065400001816 */ /* 0x000fe80000000005 */
[----:B------:R2:W-:Y:S04]  /*6990*/  @P1 SYNCS.ARRIVE.TRANS64.RED.A1T0 RZ, [R0+URZ], RZ ;  /* 0x000000ff00ff19a7 */ /* 0x0005e800081004ff */
.L_x_116:
[----:B------:R-:W3:Y:S01]  /*69a0*/  @P1 SYNCS.PHASECHK.TRANS64.TRYWAIT P0, [R3+URZ+0x20], R2 ;  /* 0x00002002030015a7 */ /* 0x000ee200080011ff */
[----:B------:R-:W-:Y:S01]  /*69b0*/  BSSY B1, `(.L_x_117) ;  /* 0x0000012000017945 */ /* 0x000fe20003800000 */
[----:B---3--:R-:W-:Y:S03]  /*69c0*/  @P1 SEL R39, RZ, 0x1, !P0 ;  /* 0x00000001ff271807 */ /* 0x008fe60004000000 */
[----:B------:R-:W-:Y:S05]  /*69d0*/  @!P1 BRA `(.L_x_118) ;  /* 0x00000000003c9947 */ /* 0x000fea0003800000 */
[----:B------:R-:W-:Y:S01]  /*69e0*/  ISETP.NE.AND P1, PT, R80, RZ, PT ;  /* 0x000000ff5000720c */ /* 0x000fe20003f25270 */
[----:B------:R-:W-:Y:S01]  /*69f0*/  BSSY B0, `(.L_x_119) ;  /* 0x0000009000007945 */ /* 0x000fe20003800000 */
[----:B------:R-:W-:Y:S11]  /*6a00*/  ISETP.NE.AND P0, PT, R39, RZ, PT ;  /* 0x000000ff2700720c */ /* 0x000ff60003f05270 */
[----:B------:R-:W-:Y:S05]  /*6a10*/  @P1 IMAD R4, R38, 0x1000, R77 ;  /* 0x0000100026041824 */ /* 0x000fea00078e024d */
[----:B------:R-:W-:Y:S05]  /*6a20*/  @P1 IADD3 R2, PT, PT, R4, UR48, RZ ;  /* 0x0000003004021c10 */ /* 0x000fea000fffe0ff */
[----:B------:R-:W-:Y:S01]  /*6a30*/  @P1 IMAD.IADD R2, R81, 0x1, R2 ;  /* 0x0000000151021824 */ /* 0x000fe200078e0202 */
[----:B------:R-:W-:Y:S06]  /*6a40*/  @P0 BRA `(.L_x_120) ;  /* 0x00000000000c0947 */ /* 0x000fec0003800000 */
[----:B--2---:R-:W-:Y:S04]  /*6a50*/  SHF.L.U32 R0, R71, 0x1f, RZ ;  /* 0x0000001f47007819 */ /* 0x004fe800000006ff */
[----:B------:R-:W2:Y:S02]  /*6a60*/  SYNCS.PHASECHK.TRANS64.TRYWAIT P0, [R3+URZ+0x20], R0 ;  /* 0x00002000030075a7 */ /* 0x000ea400080011ff */
[----:B--2---:R-:W-:Y:S05]  /*6a70*/  @!P0 BRA `(.L_x_121) ;  /* 0x0000002400dc8947 */ /* 0x004fea0003800000 */
.L_x_120:
[----:B------:R-:W-:Y:S05]  /*6a80*/  BSYNC B0 ;  /* 0x0000000000007941 */ /* 0x000fea0003800000 */
.L_x_119:
[----:B------:R-:W-:Y:S02]  /*6a90*/  ISETP.NE.AND P0, PT, R80, RZ, PT ;  /* 0x000000ff5000720c */ /* 0x000fe40003f05270 */
[----:B------:R-:W-:Y:S11]  /*6aa0*/  IADD3 R38, PT, PT, R38, 0x1, RZ ;  /* 0x0000000126267810 */ /* 0x000ff60007ffe0ff */
[----:B------:R3:W4:Y:S04]  /*6ab0*/  @P0 LDS.128 R40, [R4+UR48+0x200] ;  /* 0x0002003004280984 */ /* 0x0007280008000c00 */
[----:B------:R3:W1:Y:S02]  /*6ac0*/  @P0 LDS.128 R48, [R2+0x200] ;  /* 0x0002000002300984 */ /* 0x0006640000000c00 */
.L_x_118:
[----:B------:R-:W-:Y:S05]  /*6ad0*/  BSYNC B1 ;  /* 0x0000000000017941 */ /* 0x000fea0003800000 */
.L_x_117:
[----:B--2---:R-:W-:Y:S05]  /*6ae0*/  VIADD R3, R34, 0x10 ;  /* 0x0000001022037836 */ /* 0x004fea0000000000 */
[----:B------:R-:W-:Y:S04]  /*6af0*/  SHF.R.U32.HI R3, RZ, 0x15, R3 ;  /* 0x00000015ff037819 */ /* 0x000fe80000011603 */
[----:B------:R-:W-:Y:S11]  /*6b00*/  LOP3.LUT P0, RZ, R3, 0x3, R66, 0x48, !PT ;  /* 0x0000000303ff7812 */ /* 0x000ff60007804842 */
[----:B------:R-:W-:Y:S02]  /*6b10*/  @!UPT UIADD3 URZ, UPT, UPT, URZ, URZ, URZ ;  /* 0x000000fffffff290 */ /* 0x000fe4000fffe0ff */
[----:B------:R-:W-:Y:S05]  /*6b20*/  @!P0 BRA `(.L_x_122) ;  /* 0x0000000000408947 */ /* 0x000fea0003800000 */
[----:B------:R-:W2:Y:S01]  /*6b30*/  LDCU.64 UR8, c[0x4][0x70] ;  /* 0x01000e00ff0877ac */ /* 0x000ea20008000a00 */
[----:B------:R-:W-:Y:S01]  /*6b40*/  MOV R3, 0x0 ;  /* 0x0000000000037802 */ /* 0x000fe20000000f00 */
[----:B------:R-:W-:Y:S02]  /*6b50*/  HFMA2 R12, -RZ, RZ, 0, 5.9604644775390625e-08 ;  /* 0x00000001ff0c7431 */ /* 0x000fe400000001ff */
[----:B------:R-:W-:Y:S02]  /*6b60*/  IMAD.MOV.U32 R8, RZ, RZ, 0x192 ;  /* 0x00000192ff087424 */ /* 0x000fe400078e00ff */
[----:B------:R-:W-:Y:S01]  /*6b70*/  IMAD.MOV.U32 R13, RZ, RZ, RZ ;  /* 0x000000ffff0d7224 */ /* 0x000fe200078e00ff */
[----:B------:R-:W5:Y:S01]  /*6b80*/  LDCU.64 UR6, c[0x4][0x78] ;  /* 0x01000f00ff0677ac */ /* 0x000f620008000a00 */
[----:B---3--:R-:W3:Y:S01]  /*6b90*/  LDC.64 R2, c[0x4][R3] ;  /* 0x0100000003027b82 */ /* 0x008ee20000000a00 */
[----:B------:R-:W4:Y:S01]  /*6ba0*/  LDCU.64 UR4, c[0x4][0x10] ;  /* 0x01000200ff0477ac */ /* 0x000f220008000a00 */
[----:B--2---:R-:W-:Y:S01]  /*6bb0*/  MOV R5, UR9 ;  /* 0x0000000900057c02 */ /* 0x004fe20008000f00 */
[----:B------:R-:W-:Y:S01]  /*6bc0*/  IMAD.U32 R4, RZ, RZ, UR8 ;  /* 0x00000008ff047e24 */ /* 0x000fe2000f8e00ff */
[----:B-----5:R-:W-:Y:S01]  /*6bd0*/  MOV R7, UR7 ;  /* 0x0000000700077c02 */ /* 0x020fe20008000f00 */
[----:B------:R-:W-:Y:S01]  /*6be0*/  IMAD.U32 R6, RZ, RZ, UR6 ;  /* 0x00000006ff067e24 */ /* 0x000fe2000f8e00ff */
[----:B----4-:R-:W-:Y:S01]  /*6bf0*/  MOV R11, UR5 ;  /* 0x00000005000b7c02 */ /* 0x010fe20008000f00 */
[----:B------:R-:W-:Y:S02]  /*6c00*/  IMAD.U32 R10, RZ, RZ, UR4 ;  /* 0x00000004ff0a7e24 */ /* 0x000fe4000f8e00ff */
[----:B------:R-:W-:Y:S07]  /*6c10*/  LEPC R20, `(.L_x_122) ;  /* 0x000000001014794e */ /* 0x000fee0000000000 */
[----:B-1-3--:R-:W-:Y:S05]  /*6c20*/  CALL.ABS.NOINC R2 ;  /* 0x0000000002007343 */ /* 0x00afea0003c00000 */
.L_x_122:
[----:B------:R-:W-:Y:S01]  /*6c30*/  ISETP.NE.AND P6, PT, R78, RZ, PT ;  /* 0x000000ff4e00720c */ /* 0x000fe20003fc5270 */
[----:B------:R-:W-:Y:S05]  /*6c40*/  WARPSYNC.ALL ;  /* 0x0000000000007948 */ /* 0x000fea0003800000 */
[----:B------:R-:W-:Y:S01]  /*6c50*/  R2UR UR4, R34 ;  /* 0x00000000220472ca */ /* 0x000fe200000e0000 */
[--C-:B----4-:R-:W-:Y:S01]  /*6c60*/  HADD2.F32 R20, -RZ, R40.reuse.H0_H0 ;  /* 0x20000028ff147230 */ /* 0x110fe20000004100 */
[----:B------:R-:W-:Y:S01]  /*6c70*/  ISETP.NE.AND P0, PT, R72, RZ, PT ;  /* 0x000000ff4800720c */ /* 0x000fe20003f05270 */
[----:B------:R-:W-:Y:S01]  /*6c80*/  HADD2.F32 R21, -RZ, R40.H1_H1 ;  /* 0x30000028ff157230 */ /* 0x000fe20000004100 */
[----:B------:R-:W-:Y:S01]  /*6c90*/  MOV R82, UR51 ;  /* 0x0000003300527c02 */ /* 0x000fe20008000f00 */
[--C-:B------:R-:W-:Y:S01]  /*6ca0*/  HADD2.F32 R36, -RZ, R41.reuse.H1_H1 ;  /* 0x30000029ff247230 */ /* 0x100fe20000004100 */
[----:B------:R-:W-:Y:S01]  /*6cb0*/  MOV R83, UR37 ;  /* 0x0000002500537c02 */ /* 0x000fe20008000f00 */
[----:B-1----:R-:W-:Y:S01]  /*6cc0*/  HADD2.F32 R37, -RZ, R48.H0_H0 ;  /* 0x20000030ff257230 */ /* 0x002fe20000004100 */
[----:B------:R-:W-:Y:S01]  /*6cd0*/  @P6 LEA R82, R82, UR48, 0x3 ;  /* 0x0000003052526c11 */ /* 0x000fe2000f8e18ff */
[----:B------:R-:W-:Y:S01]  /*6ce0*/  BSSY.RECONVERGENT B0, `(.L_x_123) ;  /* 0x0000052000007945 */ /* 0x000fe20003800200 */
[----:B------:R-:W-:Y:S02]  /*6cf0*/  @P6 SHF.L.U32 R88, R71, 0x1f, RZ ;  /* 0x0000001f47586819 */ /* 0x000fe400000006ff */
[----:B------:R-:W-:Y:S01]  /*6d00*/  @P6 IADD3 R82, PT, PT, R82, 0x40, RZ ;  /* 0x0000004052526810 */ /* 0x000fe20007ffe0ff */
[----:B---3--:R-:W1:Y:S03]  /*6d10*/  LDTM.x16 R4, tmem[UR4+0x10] ;  /* 0x00001004000479ee */ /* 0x008e660008240000 */
[----:B------:R-:W-:Y:S02]  /*6d20*/  @P6 PRMT R82, R83, 0x654, R82 ;  /* 0x0000065453526816 */ /* 0x000fe40000000052 */
[----:B------:R-:W-:Y:S01]  /*6d30*/  LEA R83, R38, UR48, 0x3 ;  /* 0x0000003026537c11 */ /* 0x000fe2000f8e18ff */
[C---:B-1----:R-:W-:Y:S01]  /*6d40*/  FMUL R0, R32.reuse, R4 ;  /* 0x0000000420007220 */ /* 0x042fe20000400000 */
[C---:B------:R-:W-:Y:S01]  /*6d50*/  FMUL R2, R32.reuse, R5 ;  /* 0x0000000520027220 */ /* 0x040fe20000400000 */
[C---:B------:R-:W-:Y:S01]  /*6d60*/  FMUL R3, R32.reuse, R6 ;  /* 0x0000000620037220 */ /* 0x040fe20000400000 */
[C---:B------:R-:W-:Y:S01]  /*6d70*/  FMUL R7, R32.reuse, R7 ;  /* 0x0000000720077220 */ /* 0x040fe20000400000 */
[C---:B------:R-:W-:Y:S01]  /*6d80*/  FFMA R0, R35.reuse, R20, R0 ;  /* 0x0000001423007223 */ /* 0x040fe20000000000 */
[----:B------:R-:W-:Y:S02]  /*6d90*/  HADD2.F32 R20, -RZ, R41.H0_H0 ;  /* 0x20000029ff147230 */ /* 0x000fe40000004100 */
[C---:B------:R-:W-:Y:S01]  /*6da0*/  FFMA R2, R35.reuse, R21, R2 ;  /* 0x0000001523027223 */ /* 0x040fe20000000002 */
[C---:B------:R-:W-:Y:S01]  /*6db0*/  FMUL R4, R32.reuse, R8 ;  /* 0x0000000820047220 */ /* 0x040fe20000400000 */
[C---:B------:R-:W-:Y:S01]  /*6dc0*/  FMUL R5, R32.reuse, R9 ;  /* 0x0000000920057220 */ /* 0x040fe20000400000 */
[--C-:B------:R-:W-:Y:S02]  /*6dd0*/  HADD2.F32 R21, -RZ, R43.reuse.H0_H0 ;  /* 0x2000002bff157230 */ /* 0x100fe40000004100 */
[C---:B------:R-:W-:Y:S01]  /*6de0*/  FFMA R3, R35.reuse, R20, R3 ;  /* 0x0000001423037223 */ /* 0x040fe20000000003 */
[--C-:B------:R-:W-:Y:S02]  /*6df0*/  HADD2.F32 R20, -RZ, R42.reuse.H0_H0 ;  /* 0x2000002aff147230 */ /* 0x100fe40000004100 */
[C---:B------:R-:W-:Y:S01]  /*6e00*/  FFMA R7, R35.reuse, R36, R7 ;  /* 0x0000002423077223 */ /* 0x040fe20000000007 */
[C---:B------:R-:W-:Y:S01]  /*6e10*/  FMUL R6, R32.reuse, R10 ;  /* 0x0000000a20067220 */ /* 0x040fe20000400000 */
[----:B------:R-:W-:Y:S02]  /*6e20*/  HADD2.F32 R36, -RZ, R43.H1_H1 ;  /* 0x3000002bff247230 */ /* 0x000fe40000004100 */
[C---:B------:R-:W-:Y:S01]  /*6e30*/  FMUL R11, R32.reuse, R11 ;  /* 0x0000000b200b7220 */ /* 0x040fe20000400000 */
[C---:B------:R-:W-:Y:S01]  /*6e40*/  FFMA R4, R35.reuse, R20, R4 ;  /* 0x0000001423047223 */ /* 0x040fe20000000004 */
[----:B------:R-:W-:Y:S02]  /*6e50*/  HADD2.F32 R20, -RZ, R42.H1_H1 ;  /* 0x3000002aff147230 */ /* 0x000fe40000004100 */
[C---:B------:R-:W-:Y:S01]  /*6e60*/  FMUL R8, R32.reuse, R12 ;  /* 0x0000000c20087220 */ /* 0x040fe20000400000 */
[C---:B------:R-:W-:Y:S01]  /*6e70*/  FMUL R9, R32.reuse, R13 ;  /* 0x0000000d20097220 */ /* 0x040fe20000400000 */
[C---:B------:R-:W-:Y:S01]  /*6e80*/  FMUL R10, R32.reuse, R14 ;  /* 0x0000000e200a7220 */ /* 0x040fe20000400000 */
[C---:B------:R-:W-:Y:S01]  /*6e90*/  FMUL R15, R32.reuse, R15 ;  /* 0x0000000f200f7220 */ /* 0x040fe20000400000 */
[C---:B------:R-:W-:Y:S01]  /*6ea0*/  FFMA R5, R35.reuse, R20, R5 ;  /* 0x0000001423057223 */ /* 0x040fe20000000005 */
[----:B------:R-:W-:Y:S02]  /*6eb0*/  HADD2.F32 R20, -RZ, R48.H1_H1 ;  /* 0x30000030ff147230 */ /* 0x000fe40000004100 */
[C---:B------:R-:W-:Y:S01]  /*6ec0*/  FFMA R6, R35.reuse, R21, R6 ;  /* 0x0000001523067223 */ /* 0x040fe20000000006 */
[C---:B------:R-:W-:Y:S01]  /*6ed0*/  FFMA R11, R35.reuse, R36, R11 ;  /* 0x00000024230b7223 */ /* 0x040fe2000000000b */
[C---:B------:R-:W-:Y:S01]  /*6ee0*/  FFMA R8, R35.reuse, R37, R8 ;  /* 0x0000002523087223 */ /* 0x040fe20000000008 */
[--C-:B------:R-:W-:Y:S02]  /*6ef0*/  HADD2.F32 R21, -RZ, R49.reuse.H0_H0 ;  /* 0x20000031ff157230 */ /* 0x100fe40000004100 */
[C---:B------:R-:W-:Y:S01]  /*6f00*/  FFMA R9, R35.reuse, R20, R9 ;  /* 0x0000001423097223 */ /* 0x040fe20000000009 */
[----:B------:R-:W-:Y:S02]  /*6f10*/  HADD2.F32 R20, -RZ, R49.H1_H1 ;  /* 0x30000031ff147230 */ /* 0x000fe40000004100 */
[C---:B------:R-:W-:Y:S01]  /*6f20*/  FMUL R12, R32.reuse, R16 ;  /* 0x00000010200c7220 */ /* 0x040fe20000400000 */
[C---:B------:R-:W-:Y:S01]  /*6f30*/  FMUL R13, R32.reuse, R17 ;  /* 0x00000011200d7220 */ /* 0x040fe20000400000 */
[C---:B------:R-:W-:Y:S01]  /*6f40*/  FFMA R10, R35.reuse, R21, R10 ;  /* 0x00000015230a7223 */ /* 0x040fe2000000000a */
[--C-:B------:R-:W-:Y:S02]  /*6f50*/  HADD2.F32 R21, -RZ, R50.reuse.H0_H0 ;  /* 0x20000032ff157230 */ /* 0x100fe40000004100 */
[C---:B------:R-:W-:Y:S01]  /*6f60*/  FFMA R15, R35.reuse, R20, R15 ;  /* 0x00000014230f7223 */ /* 0x040fe2000000000f */
[----:B------:R-:W-:Y:S02]  /*6f70*/  HADD2.F32 R20, -RZ, R50.H1_H1 ;  /* 0x30000032ff147230 */ /* 0x000fe40000004100 */
[C---:B------:R-:W-:Y:S01]  /*6f80*/  FMUL R14, R32.reuse, R18 ;  /* 0x00000012200e7220 */ /* 0x040fe20000400000 */
[--C-:B------:R-:W-:Y:S02]  /*6f90*/  HADD2.F32 R37, -RZ, R51.reuse.H0_H0 ;  /* 0x20000033ff257230 */ /* 0x100fe40000004100 */
[----:B------:R-:W-:Y:S01]  /*6fa0*/  FMUL R19, R32, R19 ;  /* 0x0000001320137220 */ /* 0x000fe20000400000 */
[----:B------:R-:W-:Y:S01]  /*6fb0*/  HADD2.F32 R36, -RZ, R51.H1_H1 ;  /* 0x30000033ff247230 */ /* 0x000fe20000004100 */
        /* <DEDUP_REMOVED lines=22> */
[----:B------:R-:W-:Y:S02]  /*7120*/  UIADD3 UR12, UP0, UPT, UR52, 0x680, URZ ;  /* 0x00000680340c7890 */ /* 0x000fe4000ff1e0ff */
[----:B------:R-:W-:Y:S02]  /*7130*/  UIADD3 UR9, UPT, UPT, UR41, 0x10, URZ ;  /* 0x0000001029097890 */ /* 0x000fe4000fffe0ff */
[----:B------:R-:W-:Y:S02]  /*7140*/  UIADD3 UR8, UPT, UPT, UR48, 0x1200, URZ ;  /* 0x0000120030087890 */ /* 0x000fe4000fffe0ff */
[----:B------:R-:W-:Y:S01]  /*7150*/  UIADD3.X UR13, UPT, UPT, URZ, UR53, URZ, UP0, !UPT ;  /* 0x00000035ff0d7290 */ /* 0x000fe200087fe4ff */
[----:B------:R-:W-:Y:S01]  /*7160*/  UMOV UR10, UR42 ;  /* 0x0000002a000a7c82 */ /* 0x000fe20008000000 */
[----:B------:R-:W-:Y:S01]  /*7170*/  UMOV UR11, UR36 ;  /* 0x00000024000b7c82 */ /* 0x000fe20008000000 */
[----:B------:R-:W-:Y:S02]  /*7180*/  UIADD3 UR5, UPT, UPT, UR41, 0x50, URZ ;  /* 0x0000005029057890 */ /* 0x000fe4000fffe0ff */
[----:B------:R-:W-:Y:S01]  /*7190*/  UIADD3 UR4, UPT, UPT, UR48, 0x1a00, URZ ;  /* 0x00001a0030047890 */ /* 0x000fe2000fffe0ff */
[----:B------:R-:W-:Y:S03]  /*71a0*/  UMOV UR6, UR42 ;  /* 0x0000002a00067c82 */ /* 0x000fe60008000000 */
[----:B------:R2:W-:Y:S01]  /*71b0*/  UTMASTG.3D [UR8], [UR12] ;  /* 0x000000080c0073b5 */ /* 0x0005e20008010000 */
[----:B------:R-:W-:Y:S04]  /*71c0*/  UMOV UR7, UR36 ;  /* 0x0000002400077c82 */ /* 0x000fe80008000000 */
[----:B------:R2:W-:Y:S01]  /*71d0*/  UTMASTG.3D [UR4], [UR12] ;  /* 0x000000040c0073b5 */ /* 0x0005e20008010000 */
[----:B------:R0:W-:Y:S01]  /*71e0*/  UTMACMDFLUSH ;  /* 0x00000000000079b7 */ /* 0x0001e20000000000 */
[----:B--2---:R-:W-:Y:S04]  /*71f0*/  DEPBAR.LE SB0, 0x1 ;  /* 0x000080400000791a */ /* 0x004fe80000000000 */
.L_x_124:
[----:B------:R-:W-:Y:S05]  /*7200*/  BSYNC.RECONVERGENT B0 ;  /* 0x0000000000007941 */ /* 0x000fea0003800200 */
.L_x_123:
[----:B------:R-:W-:Y:S01]  /*7210*/  BAR.SYNC.DEFER_BLOCKING 0x1, 0x80 ;  /* 0x0042000000007b1d */ /* 0x000fe20000010000 */
[----:B------:R-:W-:Y:S04]  /*7220*/  UIADD3 UR40, UPT, UPT, UR51, 0x1, URZ ;  /* 0x0000000133287890 */ /* 0x000fe8000fffe0ff */
[----:B------:R-:W-:Y:S04]  /*7230*/  UISETP.NE.AND UP0, UPT, UR40, 0x4, UPT ;  /* 0x000000042800788c */ /* 0x000fe8000bf05270 */
[----:B------:R-:W-:Y:S01]  /*7240*/  USEL UR40, UR40, URZ, UP0 ;  /* 0x000000ff28287287 */ /* 0x000fe20008000000 */
[----:B------:R2:W-:Y:S01]  /*7250*/  @P6 SYNCS.ARRIVE.TRANS64.RED.A1T0 RZ, [R82+URZ], RZ ;  /* 0x000000ff52ff69a7 */ /* 0x0005e200081004ff */
[----:B------:R-:W-:Y:S01]  /*7260*/  BSSY B1, `(.L_x_125) ;  /* 0x0000013000017945 */ /* 0x000fe20003800000 */
[----:B------:R-:W3:Y:S02]  /*7270*/  @P6 SYNCS.PHASECHK.TRANS64.TRYWAIT P0, [R83+URZ+0x20], R88 ;  /* 0x00002058530065a7 */ /* 0x000ee400080011ff */
[----:B---3--:R-:W-:Y:S01]  /*7280*/  @P6 SEL R39, RZ, 0x1, !P0 ;  /* 0x00000001ff276807 */ /* 0x008fe20004000000 */
[----:B--2---:R-:W-:Y:S06]  /*7290*/  @!P6 BRA `(.L_x_126) ;  /* 0x00000000003ce947 */ /* 0x004fec0003800000 */
[----:B------:R-:W-:Y:S01]  /*72a0*/  ISETP.NE.AND P1, PT, R80, RZ, PT ;  /* 0x000000ff5000720c */ /* 0x000fe20003f25270 */
[----:B------:R-:W-:Y:S01]  /*72b0*/  BSSY B0, `(.L_x_127) ;  /* 0x0000009000007945 */ /* 0x000fe20003800000 */
[----:B------:R-:W-:Y:S11]  /*72c0*/  ISETP.NE.AND P0, PT, R39, RZ, PT ;  /* 0x000000ff2700720c */ /* 0x000ff60003f05270 */
[----:B------:R-:W-:Y:S05]  /*72d0*/  @P1 IMAD R2, R38, 0x1000, R77 ;  /* 0x0000100026021824 */ /* 0x000fea00078e024d */
[----:B------:R-:W-:Y:S05]  /*72e0*/  @P1 IADD3 R0, PT, PT, R2, UR48, RZ ;  /* 0x0000003002001c10 */ /* 0x000fea000fffe0ff */
[----:B------:R-:W-:Y:S01]  /*72f0*/  @P1 IMAD.IADD R0, R81, 0x1, R0 ;  /* 0x0000000151001824 */ /* 0x000fe200078e0200 */
[----:B------:R-:W-:Y:S06]  /*7300*/  @P0 BRA `(.L_x_128) ;  /* 0x00000000000c0947 */ /* 0x000fec0003800000 */
[----:B------:R-:W-:Y:S04]  /*7310*/  SHF.L.U32 R4, R71, 0x1f, RZ ;  /* 0x0000001f47047819 */ /* 0x000fe800000006ff */
[----:B------:R-:W2:Y:S02]  /*7320*/  SYNCS.PHASECHK.TRANS64.TRYWAIT P0, [R83+URZ+0x20], R4 ;  /* 0x00002004530075a7 */ /* 0x000ea400080011ff */
[----:B--2---:R-:W-:Y:S05]  /*7330*/  @!P0 BRA `(.L_x_129) ;  /* 0x0000001c00c08947 */ /* 0x004fea0003800000 */
.L_x_128:
[----:B------:R-:W-:Y:S05]  /*7340*/  BSYNC B0 ;  /* 0x0000000000007941 */ /* 0x000fea0003800000 */
.L_x_127:
[----:B------:R-:W-:Y:S02]  /*7350*/  ISETP.NE.AND P0, PT, R80, RZ, PT ;  /* 0x000000ff5000720c */ /* 0x000fe40003f05270 */
[----:B------:R-:W-:Y:S11]  /*7360*/  IADD3 R38, PT, PT, R38, 0x1, RZ ;  /* 0x0000000126267810 */ /* 0x000ff60007ffe0ff */
[----:B------:R3:W4:Y:S04]  /*7370*/  @P0 LDS.128 R40, [R2+UR48+0x200] ;  /* 0x0002003002280984 */ /* 0x0007280008000c00 */
[----:B------:R3:W1:Y:S02]  /*7380*/  @P0 LDS.128 R48, [R0+0x200] ;  /* 0x0002000000300984 */ /* 0x0006640000000c00 */
.L_x_126:
[----:B------:R-:W-:Y:S05]  /*7390*/  BSYNC B1 ;  /* 0x0000000000017941 */ /* 0x000fea0003800000 */
.L_x_125:
[----:B------:R-:W-:Y:S05]  /*73a0*/  VIADD R3, R34, 0x20 ;  /* 0x0000002022037836 */ /* 0x000fea0000000000 */
[----:B------:R-:W-:Y:S04]  /*73b0*/  SHF.R.U32.HI R3, RZ, 0x15, R3 ;  /* 0x00000015ff037819 */ /* 0x000fe80000011603 */
[----:B------:R-:W-:Y:S11]  /*73c0*/  LOP3.LUT P0, RZ, R3, 0x3, R66, 0x48, !PT ;  /* 0x0000000303ff7812 */ /* 0x000ff60007804842 */
[----:B------:R-:W-:Y:S02]  /*73d0*/  @!UPT UIADD3 URZ, UPT, UPT, URZ, URZ, URZ ;  /* 0x000000fffffff290 */ /* 0x000fe4000fffe0ff */
[----:B------:R-:W-:Y:S05]  /*73e0*/  @!P0 BRA `(.L_x_130) ;  /* 0x0000000000408947 */ /* 0x000fea0003800000 */
[----:B------:R-:W5:Y:S01]  /*73f0*/  LDCU.64 UR8, c[0x4][0x70] ;  /* 0x01000e00ff0877ac */ /* 0x000f620008000a00 */
[----:B------:R-:W-:Y:S01]  /*7400*/  MOV R3, 0x0 ;  /* 0x0000000000037802 */ /* 0x000fe20000000f00 */
[----:B------:R-:W-:Y:S02]  /*7410*/  HFMA2 R12, -RZ, RZ, 0, 5.9604644775390625e-08 ;  /* 0x00000001ff0c7431 */ /* 0x000fe400000001ff */
[----:B------:R-:W-:Y:S02]  /*7420*/  IMAD.MOV.U32 R8, RZ, RZ, 0x192 ;  /* 0x00000192ff087424 */ /* 0x000fe400078e00ff */
[----:B------:R-:W-:Y:S01]  /*7430*/  IMAD.MOV.U32 R13, RZ, RZ, RZ ;  /* 0x000000ffff0d7224 */ /* 0x000fe200078e00ff */
[----:B------:R-:W4:Y:S01]  /*7440*/  LDCU.64 UR6, c[0x4][0x78] ;  /* 0x01000f00ff0677ac */ /* 0x000f220008000a00 */
[----:B---3--:R-:W3:Y:S01]  /*7450*/  LDC.64 R2, c[0x4][R3] ;  /* 0x0100000003027b82 */ /* 0x008ee20000000a00 */
[----:B------:R-:W1:Y:S01]  /*7460*/  LDCU.64 UR4, c[0x4][0x10] ;  /* 0x01000200ff0477ac */ /* 0x000e620008000a00 */
[----:B-----5:R-:W-:Y:S01]  /*7470*/  MOV R5, UR9 ;  /* 0x0000000900057c02 */ /* 0x020fe20008000f00 */
[----:B--2---:R-:W-:Y:S01]  /*7480*/  IMAD.U32 R4, RZ, RZ, UR8 ;  /* 0x00000008ff047e24 */ /* 0x004fe2000f8e00ff */
[----:B----4-:R-:W-:Y:S01]  /*7490*/  MOV R7, UR7 ;  /* 0x0000000700077c02 */ /* 0x010fe20008000f00 */
[----:B------:R-:W-:Y:S01]  /*74a0*/  IMAD.U32 R6, RZ, RZ, UR6 ;  /* 0x00000006ff067e24 */ /* 0x000fe2000f8e00ff */
[----:B-1----:R-:W-:Y:S01]  /*74b0*/  MOV R11, UR5 ;  /* 0x00000005000b7c02 */ /* 0x002fe20008000f00 */
[----:B------:R-:W-:Y:S02]  /*74c0*/  IMAD.U32 R10, RZ, RZ, UR4 ;  /* 0x00000004ff0a7e24 */ /* 0x000fe4000f8e00ff */
[----:B------:R-:W-:Y:S07]  /*74d0*/  LEPC R20, `(.L_x_130) ;  /* 0x000000001014794e */ /* 0x000fee0000000000 */
[----:B---3--:R-:W-:Y:S05]  /*74e0*/  CALL.ABS.NOINC R2 ;  /* 0x0000000002007343 */ /* 0x008fea0003c00000 */
.L_x_130:
        /* <DEDUP_REMOVED lines=8> */
[----:B--2---:R-:W-:Y:S01]  /*7570*/  MOV R83, UR37 ;  /* 0x0000002500537c02 */ /* 0x004fe20008000f00 */
[----:B-1----:R-:W-:Y:S01]  /*7580*/  HADD2.F32 R37, -RZ, R48.H0_H0 ;  /* 0x20000030ff257230 */ /* 0x002fe20000004100 */
[----:B------:R-:W-:Y:S01]  /*7590*/  @P6 LEA R82, R82, UR48, 0x3 ;  /* 0x0000003052526c11 */ /* 0x000fe2000f8e18ff */
[----:B------:R-:W-:Y:S01]  /*75a0*/  BSSY.RECONVERGENT B0, `(.L_x_131) ;  /* 0x0000052000007945 */ /* 0x000fe20003800200 */
[----:B------:R-:W-:Y:S02]  /*75b0*/  LEA R88, R38, UR48, 0x3 ;  /* 0x0000003026587c11 */ /* 0x000fe4000f8e18ff */
[----:B------:R-:W-:Y:S01]  /*75c0*/  @P6 IADD3 R82, PT, PT, R82, 0x40, RZ ;  /* 0x0000004052526810 */ /* 0x000fe20007ffe0ff */
[----:B------:R-:W3:Y:S03]  /*75d0*/  LDTM.x16 R4, tmem[UR4+0x20] ;  /* 0x00002004000479ee */ /* 0x000ee60008240000 */
[----:B------:R-:W-:Y:S02]  /*75e0*/  @P6 PRMT R82, R83, 0x654, R82 ;  /* 0x0000065453526816 */ /* 0x000fe40000000052 */
[----:B------:R-:W-:Y:S01]  /*75f0*/  @P6 SHF.L.U32 R83, R71, 0x1f, RZ ;  /* 0x0000001f47536819 */ /* 0x000fe200000006ff */
[C---:B---3--:R-:W-:Y:S01]  /*7600*/  FMUL R0, R32.reuse, R4 ;  /* 0x0000000420007220 */ /* 0x048fe20000400000 */
        /* <DEDUP_REMOVED lines=75> */
.L_x_132:
[----:B------:R-:W-:Y:S05]  /*7ac0*/  BSYNC.RECONVERGENT B0 ;  /* 0x0000000000007941 */ /* 0x000fea0003800200 */
.L_x_131:
        /* <DEDUP_REMOVED lines=19> */
.L_x_136:
[----:B------:R-:W-:Y:S05]  /*7c00*/  BSYNC B0 ;  /* 0x0000000000007941 */ /* 0x000fea0003800000 */
.L_x_135:
[----:B------:R-:W-:Y:S11]  /*7c10*/  ISETP.NE.AND P0, PT, R80, RZ, PT ;  /* 0x000000ff5000720c */ /* 0x000ff60003f05270 */
[----:B------:R-:W-:Y:S02]  /*7c20*/  @!UPT UIADD3 URZ, UPT, UPT, URZ, URZ, URZ ;  /* 0x000000fffffff290 */ /* 0x000fe4000fffe0ff */
[----:B------:R3:W4:Y:S04]  /*7c30*/  @P0 LDS.128 R40, [R38+UR48+0x200] ;  /* 0x0002003026280984 */ /* 0x0007280008000c00 */
[----:B------:R3:W1:Y:S02]  /*7c40*/  @P0 LDS.128 R48, [R81+0x200] ;  /* 0x0002000051300984 */ /* 0x0006640000000c00 */
.L_x_134:
[----:B------:R-:W-:Y:S05]  /*7c50*/  BSYNC B1 ;  /* 0x0000000000017941 */ /* 0x000fea0003800000 */
.L_x_133:
        /* <DEDUP_REMOVED lines=11> */
[----:B------:R-:W1:Y:S01]  /*7d10*/  LDC.64 R2, c[0x4][R3] ;  /* 0x0100000003027b82 */ /* 0x000e620000000a00 */
[----:B------:R-:W3:Y:S01]  /*7d20*/  LDCU.64 UR4, c[0x4][0x10] ;  /* 0x01000200ff0477ac */ /* 0x000ee20008000a00 */
[----:B--2---:R-:W-:Y:S01]  /*7d30*/  MOV R5, UR9 ;  /* 0x0000000900057c02 */ /* 0x004fe20008000f00 */
[----:B------:R-:W-:Y:S01]  /*7d40*/  IMAD.U32 R4, RZ, RZ, UR8 ;  /* 0x00000008ff047e24 */ /* 0x000fe2000f8e00ff */
[----:B-----5:R-:W-:Y:S01]  /*7d50*/  MOV R7, UR7 ;  /* 0x0000000700077c02 */ /* 0x020fe20008000f00 */
[----:B------:R-:W-:Y:S01]  /*7d60*/  IMAD.U32 R6, RZ, RZ, UR6 ;  /* 0x00000006ff067e24 */ /* 0x000fe2000f8e00ff */
[----:B---3--:R-:W-:Y:S01]  /*7d70*/  MOV R11, UR5 ;  /* 0x00000005000b7c02 */ /* 0x008fe20008000f00 */
[----:B------:R-:W-:Y:S02]  /*7d80*/  IMAD.U32 R10, RZ, RZ, UR4 ;  /* 0x00000004ff0a7e24 */ /* 0x000fe4000f8e00ff */
[----:B------:R-:W-:Y:S07]  /*7d90*/  LEPC R20, `(.L_x_138) ;  /* 0x000000001014794e */ /* 0x000fee0000000000 */
[----:B-1--4-:R-:W-:Y:S05]  /*7da0*/  CALL.ABS.NOINC R2 ;  /* 0x0000000002007343 */ /* 0x012fea0003c00000 */
.L_x_138:
[----:B------:R-:W-:Y:S01]  /*7db0*/  ISETP.NE.AND P0, PT, R72, RZ, PT ;  /* 0x000000ff4800720c */ /* 0x000fe20003f05270 */
[----:B------:R-:W-:Y:S05]  /*7dc0*/  WARPSYNC.ALL ;  /* 0x0000000000007948 */ /* 0x000fea0003800000 */
[----:B------:R-:W-:Y:S01]  /*7dd0*/  R2UR UR4, R34 ;  /* 0x00000000220472ca */ /* 0x000fe200000e0000 */
[--C-:B----4-:R-:W-:Y:S01]  /*7de0*/  HADD2.F32 R20, -RZ, R40.reuse.H0_H0 ;  /* 0x20000028ff147230 */ /* 0x110fe20000004100 */
[----:B------:R-:W-:Y:S01]  /*7df0*/  IADD3 R74, PT, PT, R74, 0xb0, RZ ;  /* 0x000000b04a4a7810 */ /* 0x000fe20007ffe0ff */
[----:B------:R-:W-:Y:S01]  /*7e00*/  HADD2.F32 R36, -RZ, R40.H1_H1 ;  /* 0x30000028ff247230 */ /* 0x000fe20000004100 */
[----:B------:R-:W-:Y:S01]  /*7e10*/  BSSY.RECONVERGENT B0, `(.L_x_139) ;  /* 0x0000053000007945 */ /* 0x000fe20003800200 */
[--C-:B------:R-:W-:Y:S01]  /*7e20*/  HADD2.F32 R21, -RZ, R41.reuse.H0_H0 ;  /* 0x20000029ff157230 */ /* 0x100fe20000004100 */
[----:B------:R-:W-:Y:S01]  /*7e30*/  LOP3.LUT R74, R74, 0xfefffff8, RZ, 0xc0, !PT ;  /* 0xfefffff84a4a7812 */ /* 0x000fe200078ec0ff */
[----:B---3--:R-:W-:Y:S02]  /*7e40*/  HADD2.F32 R38, -RZ, R41.H1_H1 ;  /* 0x30000029ff267230 */ /* 0x008fe40000004100 */
[--C-:B------:R-:W-:Y:S02]  /*7e50*/  HADD2.F32 R37, -RZ, R42.reuse.H0_H0 ;  /* 0x2000002aff257230 */ /* 0x100fe40000004100 */
[----:B------:R-:W-:Y:S02]  /*7e60*/  HADD2.F32 R40, -RZ, R42.H1_H1 ;  /* 0x3000002aff287230 */ /* 0x000fe40000004100 */
[----:B------:R-:W2:Y:S01]  /*7e70*/  LDTM.x16 R4, tmem[UR4+0x30] ;  /* 0x00003004000479ee */ /* 0x000ea20008240000 */
[----:B------:R-:W-:Y:S01]  /*7e80*/  NOP ;  /* 0x0000000000007918 */ /* 0x000fe20000000000 */
[----:B--2---:R2:W-:Y:S01]  /*7e90*/  SYNCS.ARRIVE.TRANS64.RED.A1T0 RZ, [R74+URZ], RZ ;  /* 0x000000ff4aff79a7 */ /* 0x0045e200081004ff */
[--C-:B------:R-:W-:Y:S02]  /*7ea0*/  HADD2.F32 R39, -RZ, R43.reuse.H0_H0 ;  /* 0x2000002bff277230 */ /* 0x100fe40000004100 */
[----:B------:R-:W-:Y:S02]  /*7eb0*/  HADD2.F32 R42, -RZ, R43.H1_H1 ;  /* 0x3000002bff2a7230 */ /* 0x000fe40000004100 */
[--C-:B-1----:R-:W-:Y:S02]  /*7ec0*/  HADD2.F32 R41, -RZ, R48.reuse.H0_H0 ;  /* 0x20000030ff297230 */ /* 0x102fe40000004100 */
[----:B------:R-:W-:Y:S02]  /*7ed0*/  HADD2.F32 R43, -RZ, R48.H1_H1 ;  /* 0x30000030ff2b7230 */ /* 0x000fe40000004100 */
[--C-:B------:R-:W-:Y:S02]  /*7ee0*/  HADD2.F32 R44, -RZ, R49.reuse.H0_H0 ;  /* 0x20000031ff2c7230 */ /* 0x100fe40000004100 */
[----:B------:R-:W-:Y:S02]  /*7ef0*/  HADD2.F32 R46, -RZ, R49.H1_H1 ;  /* 0x30000031ff2e7230 */ /* 0x000fe40000004100 */
[--C-:B------:R-:W-:Y:S02]  /*7f00*/  HADD2.F32 R45, -RZ, R50.reuse.H0_H0 ;  /* 0x20000032ff2d7230 */ /* 0x100fe40000004100 */
[----:B------:R-:W-:Y:S02]  /*7f10*/  HADD2.F32 R48, -RZ, R50.H1_H1 ;  /* 0x30000032ff307230 */ /* 0x000fe40000004100 */
[--C-:B------:R-:W-:Y:S02]  /*7f20*/  HADD2.F32 R47, -RZ, R51.reuse.H0_H0 ;  /* 0x20000033ff2f7230 */ /* 0x100fe40000004100 */
[----:B------:R-:W-:Y:S02]  /*7f30*/  HADD2.F32 R50, -RZ, R51.H1_H1 ;  /* 0x30000033ff327230 */ /* 0x000fe40000004100 */
[C---:B------:R-:W-:Y:S01]  /*7f40*/  FMUL R4, R32.reuse, R4 ;  /* 0x0000000420047220 */ /* 0x040fe20000400000 */
[C---:B------:R-:W-:Y:S01]  /*7f50*/  FMUL R5, R32.reuse, R5 ;  /* 0x0000000520057220 */ /* 0x040fe20000400000 */
[C---:B------:R-:W-:Y:S01]  /*7f60*/  FMUL R6, R32.reuse, R6 ;  /* 0x0000000620067220 */ /* 0x040fe20000400000 */
[C---:B------:R-:W-:Y:S01]  /*7f70*/  FMUL R7, R32.reuse, R7 ;  /* 0x0000000720077220 */ /* 0x040fe20000400000 */
[C---:B------:R-:W-:Y:S01]  /*7f80*/  FFMA R4, R35.reuse, R20, R4 ;  /* 0x0000001423047223 */ /* 0x040fe20000000004 */
        /* <DEDUP_REMOVED lines=21> */
[----:B------:R-:W-:Y:S01]  /*80e0*/  FFMA R15, R35, R46, R15 ;  /* 0x0000002e230f7223 */ /* 0x000fe2000000000f */
        /* <DEDUP_REMOVED lines=20> */
[----:B-1----:R-:W1:Y:S02]  /*8230*/  FENCE.VIEW.ASYNC.S ;  /* 0x00000000000073c6 */ /* 0x002e640000000000 */
[----:B-1----:R-:W-:Y:S06]  /*8240*/  BAR.SYNC.DEFER_BLOCKING 0x1, 0x80 ;  /* 0x0042000000007b1d */ /* 0x002fec0000010000 */
        /* <DEDUP_REMOVED lines=14> */
[----:B-1----:R-:W-:Y:S04]  /*8330*/  DEPBAR.LE SB0, 0x1 ;  /* 0x000080400000791a */ /* 0x002fe80000000000 */
.L_x_140:
[----:B------:R-:W-:Y:S05]  /*8340*/  BSYNC.RECONVERGENT B0 ;  /* 0x0000000000007941 */ /* 0x000fea0003800200 */
.L_x_139:
[----:B------:R-:W-:Y:S01]  /*8350*/  BAR.SYNC.DEFER_BLOCKING 0x1, 0x80 ;  /* 0x0042000000007b1d */ /* 0x000fe20000010000 */
[----:B------:R-:W-:Y:S01]  /*8360*/  UISETP.NE.AND UP0, UPT, UR49, -0x4, UPT ;  /* 0xfffffffc3100788c */ /* 0x000fe2000bf05270 */
[----:B------:R-:W-:Y:S08]  /*8370*/  IADD3 R0, PT, PT, R30, 0x1, RZ ;  /* 0x000000011e007810 */ /* 0x000ff00007ffe0ff */
[----:B------:R-:W-:Y:S05]  /*8380*/  BRA.U !UP0, `(.L_x_141) ;  /* 0x0000000108287547 */ /* 0x000fea000b800000 */
[----:B------:R-:W-:Y:S01]  /*8390*/  ISETP.NE.AND P0, PT, R78, RZ, PT ;  /* 0x000000ff4e00720c */ /* 0x000fe20003f05270 */
[----:B------:R-:W-:Y:S01]  /*83a0*/  IMAD.U32 R3, RZ, RZ, UR51 ;  /* 0x00000033ff037e24 */ /* 0x000fe2000f8e00ff */
[----:B------:R-:W-:Y:S01]  /*83b0*/  UIADD3 UR51, UPT, UPT, UR51, 0x1, URZ ;  /* 0x0000000133337890 */ /* 0x000fe2000fffe0ff */
[----:B------:R-:W-:Y:S03]  /*83c0*/  IMAD.U32 R2, RZ, RZ, UR37 ;  /* 0x00000025ff027e24 */ /* 0x000fe6000f8e00ff */
[----:B------:R-:W-:Y:S04]  /*83d0*/  UISETP.NE.AND UP0, UPT, UR51, 0x4, UPT ;  /* 0x000000043300788c */ /* 0x000fe8000bf05270 */
[----:B------:R-:W-:Y:S03]  /*83e0*/  USEL UR51, UR51, URZ, UP0 ;  /* 0x000000ff33337287 */ /* 0x000fe60008000000 */
[----:B------:R-:W-:Y:S05]  /*83f0*/  @P0 LEA R3, R3, UR48, 0x3 ;  /* 0x0000003003030c11 */ /* 0x000fea000f8e18ff */
[----:B------:R-:W-:Y:S05]  /*8400*/  @P0 VIADD R3, R3, 0x40 ;  /* 0x0000004003030836 */ /* 0x000fea0000000000 */
[----:B------:R-:W-:Y:S04]  /*8410*/  @P0 PRMT R2, R2, 0x654, R3 ;  /* 0x0000065402020816 */ /* 0x000fe80000000003 */
[----:B------:R1:W-:Y:S03]  /*8420*/  @P0 SYNCS.ARRIVE.TRANS64.RED.A1T0 RZ, [R2+URZ], RZ ;  /* 0x000000ff02ff09a7 */ /* 0x0003e600081004ff */
.L_x_141:
[----:B------:R-:W-:Y:S01]  /*8430*/  ISETP.NE.AND P2, PT, R73, RZ, PT ;  /* 0x000000ff4900720c */ /* 0x000fe20003f45270 */
[----:B------:R-:W-:Y:S01]  /*8440*/  UIADD3 UR49, UPT, UPT, UR49, 0x4, URZ ;  /* 0x0000000431317890 */ /* 0x000fe2000fffe0ff */
[----:B------:R-:W-:Y:S01]  /*8450*/  ISETP.NE.AND P0, PT, R76, 0x2, PT ;  /* 0x000000024c00780c */ /* 0x000fe20003f05270 */
[----:B------:R-:W-:Y:S01]  /*8460*/  IMAD.IADD R20, R29, 0x1, R58 ;  /* 0x000000011d147824 */ /* 0x000fe200078e023a */
[----:B------:R-:W-:Y:S01]  /*8470*/  ISETP.NE.AND P1, PT, R0, 0x4, PT ;  /* 0x000000040000780c */ /* 0x000fe20003f25270 */
[----:B------:R-:W-:Y:S01]  /*8480*/  IMAD.IADD R21, R31, 0x1, R60 ;  /* 0x000000011f157824 */ /* 0x000fe200078e023c */
[----:B-1----:R-:W-:Y:S02]  /*8490*/  SEL R2, RZ, 0x1, P0 ;  /* 0x00000001ff027807 */ /* 0x002fe40000000000 */
[----:B------:R-:W-:Y:S02]  /*84a0*/  SEL R3, RZ, 0x1, P1 ;  /* 0x00000001ff037807 */ /* 0x000fe40000800000 */
[----:B------:R-:W-:Y:S02]  /*84b0*/  LOP3.LUT R69, R69, R2, RZ, 0x3c, !PT ;  /* 0x0000000245457212 */ /* 0x000fe400078e3cff */
[----:B------:R-:W-:Y:S02]  /*84c0*/  LOP3.LUT R70, R70, R3, RZ, 0x3c, !PT ;  /* 0x0000000346467212 */ /* 0x000fe400078e3cff */
[----:B------:R-:W-:Y:S02]  /*84d0*/  @P2 R2UR UR36, R68 ;  /* 0x00000000442422ca */ /* 0x000fe400000e0000 */
[----:B------:R-:W-:Y:S02]  /*84e0*/  SEL R76, R76, RZ, P0 ;  /* 0x000000ff4c4c7207 */ /* 0x000fe40000000000 */
[----:B------:R-:W-:Y:S01]  /*84f0*/  SEL R30, R0, RZ, P1 ;  /* 0x000000ff001e7207 */ /* 0x000fe20000800000 */
[----:B------:R-:W-:Y:S10]  /*8500*/  @P2 BRA `(.L_x_142) ;  /* 0xffffffcc00d42947 */ /* 0x000ff4000383ffff */
[----:B------:R-:W-:-:S09]  /*8510*/  UISETP.NE.AND UP0, UPT, UR50, URZ, UPT ;  /* 0x000000ff3200728c */ /* 0x000fd2000bf05270 */
[----:B------:R-:W-:Y:S05]  /*8520*/  BRA.U !UP0, `(.L_x_143) ;  /* 0x0000000108487547 */ /* 0x000fea000b800000 */
[----:B------:R-:W1:Y:S02]  /*8530*/  LDCU.64 UR4, c[0x0][0x890] ;  /* 0x00011200ff0477ac */ /* 0x000e640008000a00 */
[----:B-1----:R-:W-:-:S04]  /*8540*/  UISETP.NE.U32.AND UP0, UPT, UR4, URZ, UPT ;  /* 0x000000ff0400728c */ /* 0x002fc8000bf05070 */
[----:B------:R-:W-:-:S09]  /*8550*/  UISETP.NE.AND.EX UP0, UPT, UR5, URZ, UPT, UP0 ;  /* 0x000000ff0500728c */ /* 0x000fd2000bf05300 */
[----:B------:R-:W-:Y:S05]  /*8560*/  BRA.U UP0, `(.L_x_144) ;  /* 0x00000001000c7547 */ /* 0x000fea000b800000 */
[----:B------:R-:W-:-:S13]  /*8570*/  FSETP.NEU.AND P0, PT, R35, RZ, PT ;  /* 0x000000ff2300720b */ /* 0x000fda0003f0d000 */
[----:B------:R-:W-:Y:S05]  /*8580*/  @!P0 EXIT ;  /* 0x000000000000894d */ /* 0x000fea0003800000 */
[----:B------:R-:W-:Y:S05]  /*8590*/  BRA `(.L_x_143) ;  /* 0x00000000002c7947 */ /* 0x000fea0003800000 */
.L_x_144:
[----:B------:R-:W-:Y:S01]  /*85a0*/  ISETP.NE.AND P0, PT, R75, RZ, PT ;  /* 0x000000ff4b00720c */ /* 0x000fe20003f05270 */
[----:B------:R-:W-:-:S12]  /*85b0*/  BSSY.RECONVERGENT B0, `(.L_x_143) ;  /* 0x0000009000007945 */ /* 0x000fd80003800200 */
[----:B------:R-:W-:Y:S05]  /*85c0*/  @P0 BRA `(.L_x_145) ;  /* 0x0000000000140947 */ /* 0x000fea0003800000 */
[----:B------:R-:W1:Y:S02]  /*85d0*/  LDCU.64 UR4, c[0x0][0x888] ;  /* 0x00011100ff0477ac */ /* 0x000e640008000a00 */
[----:B-1----:R-:W-:-:S04]  /*85e0*/  ISETP.NE.U32.AND P0, PT, RZ, UR4, PT ;  /* 0x00000004ff007c0c */ /* 0x002fc8000bf05070 */
[----:B------:R-:W-:-:S13]  /*85f0*/  ISETP.NE.AND.EX P0, PT, RZ, UR5, PT, P0 ;  /* 0x00000005ff007c0c */ /* 0x000fda000bf05300 */
[----:B------:R-:W-:Y:S05]  /*8600*/  @!P0 EXIT ;  /* 0x000000000000894d */ /* 0x000fea0003800000 */
[----:B------:R-:W-:Y:S05]  /*8610*/  BRA `(.L_x_146) ;  /* 0x0000000000087947 */ /* 0x000fea0003800000 */
.L_x_145:
[----:B------:R-:W-:-:S13]  /*8620*/  FSETP.NEU.AND P0, PT, R35, RZ, PT ;  /* 0x000000ff2300720b */ /* 0x000fda0003f0d000 */
[----:B------:R-:W-:Y:S05]  /*8630*/  @!P0 EXIT ;  /* 0x000000000000894d */ /* 0x000fea0003800000 */
.L_x_146:
[----:B------:R-:W-:Y:S05]  /*8640*/  BSYNC.RECONVERGENT B0 ;  /* 0x0000000000007941 */ /* 0x000fea0003800200 */
.L_x_143:
[----:B------:R-:W-:Y:S01]  /*8650*/  ULEA UR4, UR51, UR48, 0x3 ;  /* 0x0000003033047291 */ /* 0x000fe2000f8e18ff */
[----:B------:R-:W-:-:S04]  /*8660*/  DEPBAR.LE SB0, 0x0 ;  /* 0x000080000000791a */ /* 0x000fc80000000000 */
[----:B------:R-:W-:-:S04]  /*8670*/  UIADD3 UR4, UPT, UPT, UR4, 0x40, URZ ;  /* 0x0000004004047890 */ /* 0x000fc8000fffe0ff */
[----:B------:R-:W-:-:S09]  /*8680*/  UPRMT UR4, UR37, 0x654, UR4 ;  /* 0x0000065425047896 */ /* 0x000fd20008000004 */
[----:B------:R-:W-:Y:S01]  /*8690*/  SYNCS.ARRIVE.TRANS64.RED.A1T0 RZ, [UR4], RZ ;  /* 0x000000ffffff79a7 */ /* 0x000fe20008100404 */
[----:B------:R-:W-:Y:S05]  /*86a0*/  EXIT ;  /* 0x000000000000794d */ /* 0x000fea0003800000 */
.L_x_24:
[----:B--2---:R2:W4:Y:S02]  /*86b0*/  SYNCS.PHASECHK.TRANS64.TRYWAIT P0, [R3+URZ+0xe0], R2 ;  /* 0x0000e002030075a7 */ /* 0x00452400080011ff */
[----:B----4-:R-:W-:Y:S05]  /*86c0*/  @!P0 NANOSLEEP.SYNCS 0x989680 ;  /* 0x009896800000895d */ /* 0x010fea0003900000 */
[----:B------:R-:W4:Y:S02]  /*86d0*/  @!P0 SYNCS.PHASECHK.TRANS64 P0, [R3+URZ+0xe0], R2 ;  /* 0x0000e002030085a7 */ /* 0x000f2400080010ff */
[----:B----4-:R-:W-:Y:S05]  /*86e0*/  @!P0 BRA `(.L_x_24) ;  /* 0xfffffffc00f08947 */ /* 0x010fea000383ffff */
[----:B------:R-:W-:Y:S05]  /*86f0*/  BRA `(.L_x_147) ;  /* 0xffffff9000347947 */ /* 0x000fea000383ffff */
.L_x_27:
[----:B-1----:R-:W-:-:S07]  /*8700*/  MOV R2, UR33 ;  /* 0x0000002100027c02 */ /* 0x002fce0008000f00 */
.L_x_148:
[----:B-1----:R1:W2:Y:S02]  /*8710*/  SYNCS.PHASECHK.TRANS64.TRYWAIT P0, [R2+URZ+0x10], R5 ;  /* 0x00001005020075a7 */ /* 0x0022a400080011ff */
[----:B--2---:R-:W-:Y:S05]  /*8720*/  @!P0 NANOSLEEP.SYNCS 0x989680 ;  /* 0x009896800000895d */ /* 0x004fea0003900000 */
[----:B------:R-:W2:Y:S02]  /*8730*/  @!P0 SYNCS.PHASECHK.TRANS64 P0, [R2+URZ+0x10], R5 ;  /* 0x00001005020085a7 */ /* 0x000ea400080010ff */
[----:B--2---:R-:W-:Y:S05]  /*8740*/  @!P0 BRA `(.L_x_148) ;  /* 0xfffffffc00f08947 */ /* 0x004fea000383ffff */
[----:B------:R-:W-:Y:S05]  /*8750*/  BRA `(.L_x_26) ;  /* 0xffffff9000987947 */ /* 0x000fea000383ffff */
.L_x_34:
[----:B-1----:R-:W-:-:S07]  /*8760*/  MOV R2, UR17 ;  /* 0x0000001100027c02 */ /* 0x002fce0008000f00 */
.L_x_149:
[----:B-1----:R1:W2:Y:S02]  /*8770*/  SYNCS.PHASECHK.TRANS64.TRYWAIT P0, [R2+URZ+0x10], R5 ;  /* 0x00001005020075a7 */ /* 0x0022a400080011ff */
[----:B--2---:R-:W-:Y:S05]  /*8780*/  @!P0 NANOSLEEP.SYNCS 0x989680 ;  /* 0x009896800000895d */ /* 0x004fea0003900000 */
[----:B------:R-:W2:Y:S02]  /*8790*/  @!P0 SYNCS.PHASECHK.TRANS64 P0, [R2+URZ+0x10], R5 ;  /* 0x00001005020085a7 */ /* 0x000ea400080010ff */
[----:B--2---:R-:W-:Y:S05]  /*87a0*/  @!P0 BRA `(.L_x_149) ;  /* 0xfffffffc00f08947 */ /* 0x004fea000383ffff */
[----:B------:R-:W-:Y:S05]  /*87b0*/  BRA `(.L_x_33) ;  /* 0xffffff9400507947 */ /* 0x000fea000383ffff */
.L_x_39:
[----:B-1----:R1:W2:Y:S02]  /*87c0*/  SYNCS.PHASECHK.TRANS64.TRYWAIT P0, [R2+URZ+0x70], R3 ;  /* 0x00007003020075a7 */ /* 0x0022a400080011ff */
[----:B--2---:R-:W-:Y:S05]  /*87d0*/  @!P0 NANOSLEEP.SYNCS 0x989680 ;  /* 0x009896800000895d */ /* 0x004fea0003900000 */
[----:B------:R-:W2:Y:S02]  /*87e0*/  @!P0 SYNCS.PHASECHK.TRANS64 P0, [R2+URZ+0x70], R3 ;  /* 0x00007003020085a7 */ /* 0x000ea400080010ff */
[----:B--2---:R-:W-:Y:S05]  /*87f0*/  @!P0 BRA `(.L_x_39) ;  /* 0xfffffffc00f08947 */ /* 0x004fea000383ffff */
[----:B------:R-:W-:Y:S05]  /*8800*/  BRA `(.L_x_150) ;  /* 0xffffff9400f07947 */ /* 0x000fea000383ffff */
.L_x_43:
[----:B---3--:R-:W-:-:S07]  /*8810*/  MOV R0, UR4 ;  /* 0x0000000400007c02 */ /* 0x008fce0008000f00 */
.L_x_151:
[----:B-1----:R1:W2:Y:S02]  /*8820*/  SYNCS.PHASECHK.TRANS64.TRYWAIT P0, [R0+URZ], R3 ;  /* 0x00000003000075a7 */ /* 0x0022a400080011ff */
[----:B--2---:R-:W-:Y:S05]  /*8830*/  @!P0 NANOSLEEP.SYNCS 0x989680 ;  /* 0x009896800000895d */ /* 0x004fea0003900000 */
[----:B------:R-:W2:Y:S02]  /*8840*/  @!P0 SYNCS.PHASECHK.TRANS64 P0, [R0+URZ], R3 ;  /* 0x00000003000085a7 */ /* 0x000ea400080010ff */
[----:B--2---:R-:W-:Y:S05]  /*8850*/  @!P0 BRA `(.L_x_151) ;  /* 0xfffffffc00f08947 */ /* 0x004fea000383ffff */
[----:B------:R-:W-:Y:S05]  /*8860*/  BRA `(.L_x_152) ;  /* 0xffffff9c00607947 */ /* 0x000fea000383ffff */
.L_x_46:
[----:B-1----:R1:W2:Y:S02]  /*8870*/  SYNCS.PHASECHK.TRANS64.TRYWAIT P0, [R0+URZ+0xd0], R5 ;  /* 0x0000d005000075a7 */ /* 0x0022a400080011ff */
[----:B--2---:R-:W-:Y:S05]  /*8880*/  @!P0 NANOSLEEP.SYNCS 0x989680 ;  /* 0x009896800000895d */ /* 0x004fea0003900000 */
[----:B------:R-:W2:Y:S02]  /*8890*/  @!P0 SYNCS.PHASECHK.TRANS64 P0, [R0+URZ+0xd0], R5 ;  /* 0x0000d005000085a7 */ /* 0x000ea400080010ff */
[----:B--2---:R-:W-:Y:S05]  /*88a0*/  @!P0 BRA `(.L_x_46) ;  /* 0xfffffffc00f08947 */ /* 0x004fea000383ffff */
[----:B------:R-:W-:Y:S05]  /*88b0*/  BRA `(.L_x_153) ;  /* 0xffffff9c00c07947 */ /* 0x000fea000383ffff */
.L_x_47:
[----:B------:R-:W-:-:S07]  /*88c0*/  MOV R0, UR5 ;  /* 0x0000000500007c02 */ /* 0x000fce0008000f00 */
.L_x_154:
[----:B-1----:R1:W2:Y:S02]  /*88d0*/  SYNCS.PHASECHK.TRANS64.TRYWAIT P0, [R0+URZ+0x80], R7 ;  /* 0x00008007000075a7 */ /* 0x0022a400080011ff */
[----:B--2---:R-:W-:Y:S05]  /*88e0*/  @!P0 NANOSLEEP.SYNCS 0x989680 ;  /* 0x009896800000895d */ /* 0x004fea0003900000 */
[----:B------:R-:W2:Y:S02]  /*88f0*/  @!P0 SYNCS.PHASECHK.TRANS64 P0, [R0+URZ+0x80], R7 ;  /* 0x00008007000085a7 */ /* 0x000ea400080010ff */
[----:B--2---:R-:W-:Y:S05]  /*8900*/  @!P0 BRA `(.L_x_154) ;  /* 0xfffffffc00f08947 */ /* 0x004fea000383ffff */
[----:B------:R-:W-:Y:S05]  /*8910*/  BRA `(.L_x_155) ;  /* 0xffffff9c00d07947 */ /* 0x000fea000383ffff */
.L_x_48:
[----:B-1----:R1:W2:Y:S02]  /*8920*/  SYNCS.PHASECHK.TRANS64.TRYWAIT P1, [R0+URZ+0x70], R5 ;  /* 0x00007005000075a7 */ /* 0x0022a400080211ff */
[----:B--2---:R-:W-:Y:S05]  /*8930*/  @!P1 NANOSLEEP.SYNCS 0x989680 ;  /* 0x009896800000995d */ /* 0x004fea0003900000 */
[----:B------:R-:W2:Y:S02]  /*8940*/  @!P1 SYNCS.PHASECHK.TRANS64 P1, [R0+URZ+0x70], R5 ;  /* 0x00007005000095a7 */ /* 0x000ea400080210ff */
[----:B--2---:R-:W-:Y:S05]  /*8950*/  @!P1 BRA `(.L_x_48) ;  /* 0xfffffffc00f09947 */ /* 0x004fea000383ffff */
[----:B------:R-:W-:Y:S05]  /*8960*/  BRA `(.L_x_156) ;  /* 0xffffffa000007947 */ /* 0x000fea000383ffff */
.L_x_51:
[----:B------:R-:W-:-:S07]  /*8970*/  MOV R0, UR5 ;  /* 0x0000000500007c02 */ /* 0x000fce0008000f00 */
.L_x_157:
[----:B-1----:R1:W2:Y:S02]  /*8980*/  SYNCS.PHASECHK.TRANS64.TRYWAIT P0, [R0+URZ+0x80], R3 ;  /* 0x00008003000075a7 */ /* 0x0022a400080011ff */
[----:B--2---:R-:W-:Y:S05]  /*8990*/  @!P0 NANOSLEEP.SYNCS 0x989680 ;  /* 0x009896800000895d */ /* 0x004fea0003900000 */
[----:B------:R-:W2:Y:S02]  /*89a0*/  @!P0 SYNCS.PHASECHK.TRANS64 P0, [R0+URZ+0x80], R3 ;  /* 0x00008003000085a7 */ /* 0x000ea400080010ff */
[----:B--2---:R-:W-:Y:S05]  /*89b0*/  @!P0 BRA `(.L_x_157) ;  /* 0xfffffffc00f08947 */ /* 0x004fea000383ffff */
[----:B------:R-:W-:Y:S05]  /*89c0*/  BRA `(.L_x_50) ;  /* 0xffffffa000547947 */ /* 0x000fea000383ffff */
.L_x_60:
[----:B-1----:R-:W-:-:S04]  /*89d0*/  MOV R4, UR6 ;  /* 0x0000000600047c02 */ /* 0x002fc80008000f00 */
[----:B------:R1:W2:Y:S03]  /*89e0*/  SYNCS.PHASECHK.TRANS64.TRYWAIT P0, [R4+URZ+0x8], R5 ;  /* 0x00000805040075a7 */ /* 0x0002a600080011ff */
[----:B--2---:R-:W-:Y:S05]  /*89f0*/  @!P0 NANOSLEEP.SYNCS 0x989680 ;  /* 0x009896800000895d */ /* 0x004fea0003900000 */
[----:B------:R-:W2:Y:S02]  /*8a00*/  @!P0 SYNCS.PHASECHK.TRANS64 P0, [R4+URZ+0x8], R5 ;  /* 0x00000805040085a7 */ /* 0x000ea400080010ff */
[----:B--2---:R-:W-:Y:S05]  /*8a10*/  @!P0 BRA `(.L_x_60) ;  /* 0xfffffffc00ec8947 */ /* 0x004fea000383ffff */
[----:B------:R-:W-:Y:S05]  /*8a20*/  BRA `(.L_x_59) ;  /* 0xffffffa400087947 */ /* 0x000fea000383ffff */
.L_x_62:
[----:B------:R-:W-:Y:S01]  /*8a30*/  BSSY B0, `(.L_x_158) ;  /* 0x0000006000007945 */ /* 0x000fe20003800000 */
[----:B------:R-:W-:-:S07]  /*8a40*/  MOV R15, 0xffffffff ;  /* 0xffffffff000f7802 */ /* 0x000fce0000000f00 */
[----:B-1---5:R-:W-:Y:S05]  /*8a50*/  WARPSYNC.COLLECTIVE R15, `(.L_x_159) ;  /* 0x000000000f0c7348 */ /* 0x022fea0003c00000 */
[----:B------:R-:W-:Y:S02]  /*8a60*/  ELECT P6, UR79, PT ;  /* 0x00000000004f782f */ /* 0x000fe400038c0000 */
[----:B------:R-:W-:Y:S01]  /*8a70*/  MOV R14, UR79 ;  /* 0x0000004f000e7c02 */ /* 0x000fe20008000f00 */
[----:B-1---5:R-:W-:Y:S10]  /*8a80*/  ENDCOLLECTIVE ;  /* 0x000000000000791b */ /* 0x022ff40003800000 */
.L_x_159:
[----:B------:R-:W-:Y:S05]  /*8a90*/  BSYNC B0 ;  /* 0x0000000000007941 */ /* 0x000fea0003800000 */
.L_x_158:
[----:B------:R-:W-:Y:S05]  /*8aa0*/  BRA `(.L_x_160) ;  /* 0xffffffa400387947 */ /* 0x000fea000383ffff */
.L_x_64:
[----:B-1----:R-:W-:-:S04]  /*8ab0*/  MOV R2, UR6 ;  /* 0x0000000600027c02 */ /* 0x002fc80008000f00 */
[----:B------:R1:W2:Y:S03]  /*8ac0*/  SYNCS.PHASECHK.TRANS64.TRYWAIT P0, [R2+URZ+0x8], R3 ;  /* 0x00000803020075a7 */ /* 0x0002a600080011ff */
[----:B--2---:R-:W-:Y:S05]  /*8ad0*/  @!P0 NANOSLEEP.SYNCS 0x989680 ;  /* 0x009896800000895d */ /* 0x004fea0003900000 */
[----:B------:R-:W2:Y:S02]  /*8ae0*/  @!P0 SYNCS.PHASECHK.TRANS64 P0, [R2+URZ+0x8], R3 ;  /* 0x00000803020085a7 */ /* 0x000ea400080010ff */
[----:B--2---:R-:W-:Y:S05]  /*8af0*/  @!P0 BRA `(.L_x_64) ;  /* 0xfffffffc00ec8947 */ /* 0x004fea000383ffff */
[----:B------:R-:W-:Y:S05]  /*8b00*/  BRA `(.L_x_63) ;  /* 0xffffffa4003c7947 */ /* 0x000fea000383ffff */
.L_x_65:
[----:B-1----:R1:W2:Y:S02]  /*8b10*/  SYNCS.PHASECHK.TRANS64.TRYWAIT P0, [R0+URZ+0x70], R5 ;  /* 0x00007005000075a7 */ /* 0x0022a400080011ff */
[----:B--2---:R-:W-:Y:S05]  /*8b20*/  @!P0 NANOSLEEP.SYNCS 0x989680 ;  /* 0x009896800000895d */ /* 0x004fea0003900000 */
[----:B------:R-:W2:Y:S02]  /*8b30*/  @!P0 SYNCS.PHASECHK.TRANS64 P0, [R0+URZ+0x70], R5 ;  /* 0x00007005000085a7 */ /* 0x000ea400080010ff */
[----:B--2---:R-:W-:Y:S05]  /*8b40*/  @!P0 BRA `(.L_x_65) ;  /* 0xfffffffc00f08947 */ /* 0x004fea000383ffff */
[----:B------:R-:W-:Y:S05]  /*8b50*/  BRA `(.L_x_161) ;  /* 0xffffffa800287947 */ /* 0x000fea000383ffff */
.L_x_67:
[----:B------:R-:W-:-:S07]  /*8b60*/  MOV R0, UR9 ;  /* 0x0000000900007c02 */ /* 0x000fce0008000f00 */
.L_x_162:
[----:B-1----:R1:W2:Y:S02]  /*8b70*/  SYNCS.PHASECHK.TRANS64.TRYWAIT P0, [R0+URZ+0xb0], R5 ;  /* 0x0000b005000075a7 */ /* 0x0022a400080011ff */
[----:B--2---:R-:W-:Y:S05]  /*8b80*/  @!P0 NANOSLEEP.SYNCS 0x989680 ;  /* 0x009896800000895d */ /* 0x004fea0003900000 */
[----:B------:R-:W2:Y:S02]  /*8b90*/  @!P0 SYNCS.PHASECHK.TRANS64 P0, [R0+URZ+0xb0], R5 ;  /* 0x0000b005000085a7 */ /* 0x000ea400080010ff */
[----:B--2---:R-:W-:Y:S05]  /*8ba0*/  @!P0 BRA `(.L_x_162) ;  /* 0xfffffffc00f08947 */ /* 0x004fea000383ffff */
[----:B------:R-:W-:Y:S05]  /*8bb0*/  BRA `(.L_x_163) ;  /* 0xffffffa800747947 */ /* 0x000fea000383ffff */
.L_x_70:
[----:B------:R-:W-:Y:S07]  /*8bc0*/  MOV R0, UR8 ;  /* 0x0000000800007c02 */ /* 0x000fee0008000f00 */
.L_x_164:
[----:B-1----:R1:W2:Y:S02]  /*8bd0*/  SYNCS.PHASECHK.TRANS64.TRYWAIT P0, [R0+URZ], R5 ;  /* 0x00000005000075a7 */ /* 0x0022a400080011ff */
[----:B--2---:R-:W-:Y:S05]  /*8be0*/  @!P0 NANOSLEEP.SYNCS 0x989680 ;  /* 0x009896800000895d */ /* 0x004fea0003900000 */
[----:B------:R-:W2:Y:S02]  /*8bf0*/  @!P0 SYNCS.PHASECHK.TRANS64 P0, [R0+URZ], R5 ;  /* 0x00000005000085a7 */ /* 0x000ea400080010ff */
[----:B--2---:R-:W-:Y:S05]  /*8c00*/  @!P0 BRA `(.L_x_164) ;  /* 0xfffffffc00f08947 */ /* 0x004fea000383ffff */
[----:B------:R-:W-:Y:S05]  /*8c10*/  BRA `(.L_x_69) ;  /* 0xffffffa800887947 */ /* 0x000fea000383ffff */
.L_x_74:
[----:B-1----:R-:W-:-:S07]  /*8c20*/  MOV R0, UR8 ;  /* 0x0000000800007c02 */ /* 0x002fce0008000f00 */
.L_x_165:
[----:B-1----:R1:W2:Y:S02]  /*8c30*/  SYNCS.PHASECHK.TRANS64.TRYWAIT P0, [R0+URZ], R3 ;  /* 0x00000003000075a7 */ /* 0x0022a400080011ff */
[----:B--2---:R-:W-:Y:S05]  /*8c40*/  @!P0 NANOSLEEP.SYNCS 0x989680 ;  /* 0x009896800000895d */ /* 0x004fea0003900000 */
[----:B------:R-:W2:Y:S02]  /*8c50*/  @!P0 SYNCS.PHASECHK.TRANS64 P0, [R0+URZ], R3 ;  /* 0x00000003000085a7 */ /* 0x000ea400080010ff */
[----:B--2---:R-:W-:Y:S05]  /*8c60*/  @!P0 BRA `(.L_x_165) ;  /* 0xfffffffc00f08947 */ /* 0x004fea000383ffff */
[----:B------:R-:W-:Y:S05]  /*8c70*/  BRA `(.L_x_166) ;  /* 0xffffffac007c7947 */ /* 0x000fea000383ffff */
.L_x_75:
[----:B------:R-:W-:-:S07]  /*8c80*/  MOV R0, UR8 ;  /* 0x0000000800007c02 */ /* 0x000fce0008000f00 */
.L_x_167:
[----:B-1----:R1:W2:Y:S02]  /*8c90*/  SYNCS.PHASECHK.TRANS64.TRYWAIT P0, [R0+URZ], R3 ;  /* 0x00000003000075a7 */ /* 0x0022a400080011ff */
[----:B--2---:R-:W-:Y:S05]  /*8ca0*/  @!P0 NANOSLEEP.SYNCS 0x989680 ;  /* 0x009896800000895d */ /* 0x004fea0003900000 */
[----:B------:R-:W2:Y:S02]  /*8cb0*/  @!P0 SYNCS.PHASECHK.TRANS64 P0, [R0+URZ], R3 ;  /* 0x00000003000085a7 */ /* 0x000ea400080010ff */
[----:B--2---:R-:W-:Y:S05]  /*8cc0*/  @!P0 BRA `(.L_x_167) ;  /* 0xfffffffc00f08947 */ /* 0x004fea000383ffff */
[----:B------:R-:W-:Y:S05]  /*8cd0*/  BRA `(.L_x_168) ;  /* 0xffffffac00887947 */ /* 0x000fea000383ffff */
.L_x_76:
[----:B------:R-:W-:-:S07]  /*8ce0*/  MOV R0, UR8 ;  /* 0x0000000800007c02 */ /* 0x000fce0008000f00 */
.L_x_169:
[----:B-1----:R1:W2:Y:S02]  /*8cf0*/  SYNCS.PHASECHK.TRANS64.TRYWAIT P0, [R0+URZ], R3 ;  /* 0x00000003000075a7 */ /* 0x0022a400080011ff */
[----:B--2---:R-:W-:Y:S05]  /*8d00*/  @!P0 NANOSLEEP.SYNCS 0x989680 ;  /* 0x009896800000895d */ /* 0x004fea0003900000 */
[----:B------:R-:W2:Y:S02]  /*8d10*/  @!P0 SYNCS.PHASECHK.TRANS64 P0, [R0+URZ], R3 ;  /* 0x00000003000085a7 */ /* 0x000ea400080010ff */
[----:B--2---:R-:W-:Y:S05]  /*8d20*/  @!P0 BRA `(.L_x_169) ;  /* 0xfffffffc00f08947 */ /* 0x004fea000383ffff */
[----:B------:R-:W-:Y:S05]  /*8d30*/  BRA `(.L_x_170) ;  /* 0xffffffac00947947 */ /* 0x000fea000383ffff */
.L_x_79:
[----:B------:R-:W-:-:S07]  /*8d40*/  MOV R0, UR7 ;  /* 0x0000000700007c02 */ /* 0x000fce0008000f00 */
.L_x_171:
[----:B-1----:R1:W2:Y:S02]  /*8d50*/  SYNCS.PHASECHK.TRANS64.TRYWAIT P1, [R0+URZ+0xf0], R3 ;  /* 0x0000f003000075a7 */ /* 0x0022a400080211ff */
[----:B--2---:R-:W-:Y:S05]  /*8d60*/  @!P1 NANOSLEEP.SYNCS 0x989680 ;  /* 0x009896800000995d */ /* 0x004fea0003900000 */
[----:B------:R-:W2:Y:S02]  /*8d70*/  @!P1 SYNCS.PHASECHK.TRANS64 P1, [R0+URZ+0xf0], R3 ;  /* 0x0000f003000095a7 */ /* 0x000ea400080210ff */
[----:B--2---:R-:W-:Y:S05]  /*8d80*/  @!P1 BRA `(.L_x_171) ;  /* 0xfffffffc00f09947 */ /* 0x004fea000383ffff */
[----:B------:R-:W-:Y:S05]  /*8d90*/  BRA `(.L_x_172) ;  /* 0xffffffac00e07947 */ /* 0x000fea000383ffff */
.L_x_84:
[----:B--2---:R2:W4:Y:S02]  /*8da0*/  SYNCS.PHASECHK.TRANS64.TRYWAIT P0, [R0+URZ+0x70], R3 ;  /* 0x00007003000075a7 */ /* 0x00452400080011ff */
[----:B----4-:R-:W-:Y:S05]  /*8db0*/  @!P0 NANOSLEEP.SYNCS 0x989680 ;  /* 0x009896800000895d */ /* 0x010fea0003900000 */
[----:B------:R-:W4:Y:S02]  /*8dc0*/  @!P0 SYNCS.PHASECHK.TRANS64 P0, [R0+URZ+0x70], R3 ;  /* 0x00007003000085a7 */ /* 0x000f2400080010ff */
[----:B----4-:R-:W-:Y:S05]  /*8dd0*/  @!P0 BRA `(.L_x_84) ;  /* 0xfffffffc00f08947 */ /* 0x010fea000383ffff */
[----:B------:R-:W-:Y:S05]  /*8de0*/  BRA `(.L_x_173) ;  /* 0xffffffb000f47947 */ /* 0x000fea000383ffff */
.L_x_87:
[----:B------:R-:W-:Y:S07]  /*8df0*/  MOV R0, UR7 ;  /* 0x0000000700007c02 */ /* 0x000fee0008000f00 */
.L_x_174:
[----:B--2---:R2:W4:Y:S02]  /*8e00*/  SYNCS.PHASECHK.TRANS64.TRYWAIT P0, [R0+URZ+0x68], R3 ;  /* 0x00006803000075a7 */ /* 0x00452400080011ff */
[----:B----4-:R-:W-:Y:S05]  /*8e10*/  @!P0 NANOSLEEP.SYNCS 0x989680 ;  /* 0x009896800000895d */ /* 0x010fea0003900000 */
[----:B------:R-:W4:Y:S02]  /*8e20*/  @!P0 SYNCS.PHASECHK.TRANS64 P0, [R0+URZ+0x68], R3 ;  /* 0x00006803000085a7 */ /* 0x000f2400080010ff */
[----:B----4-:R-:W-:Y:S05]  /*8e30*/  @!P0 BRA `(.L_x_174) ;  /* 0xfffffffc00f08947 */ /* 0x010fea000383ffff */
[----:B------:R-:W-:Y:S05]  /*8e40*/  BRA `(.L_x_86) ;  /* 0xffffffb400d47947 */ /* 0x000fea000383ffff */
.L_x_90:
[----:B------:R-:W-:Y:S07]  /*8e50*/  MOV R3, UR7 ;  /* 0x0000000700037c02 */ /* 0x000fee0008000f00 */
.L_x_175:
[----:B-1----:R1:W2:Y:S02]  /*8e60*/  SYNCS.PHASECHK.TRANS64.TRYWAIT P0, [R3+URZ+0x40], R12 ;  /* 0x0000400c030075a7 */ /* 0x0022a400080011ff */
[----:B--2---:R-:W-:Y:S05]  /*8e70*/  @!P0 NANOSLEEP.SYNCS 0x989680 ;  /* 0x009896800000895d */ /* 0x004fea0003900000 */
[----:B------:R-:W2:Y:S02]  /*8e80*/  @!P0 SYNCS.PHASECHK.TRANS64 P0, [R3+URZ+0x40], R12 ;  /* 0x0000400c030085a7 */ /* 0x000ea400080010ff */
[----:B--2---:R-:W-:Y:S05]  /*8e90*/  @!P0 BRA `(.L_x_175) ;  /* 0xfffffffc00f08947 */ /* 0x004fea000383ffff */
[----:B------:R-:W-:Y:S05]  /*8ea0*/  BRA `(.L_x_176) ;  /* 0xffffffb8004c7947 */ /* 0x000fea000383ffff */
.L_x_91:
[----:B-1----:R-:W-:Y:S07]  /*8eb0*/  MOV R3, UR7 ;  /* 0x0000000700037c02 */ /* 0x002fee0008000f00 */
.L_x_177:
[----:B-1----:R1:W2:Y:S02]  /*8ec0*/  SYNCS.PHASECHK.TRANS64.TRYWAIT P0, [R3+URZ+0x48], R12 ;  /* 0x0000480c030075a7 */ /* 0x0022a400080011ff */
[----:B--2---:R-:W-:Y:S05]  /*8ed0*/  @!P0 NANOSLEEP.SYNCS 0x989680 ;  /* 0x009896800000895d */ /* 0x004fea0003900000 */
[----:B------:R-:W2:Y:S02]  /*8ee0*/  @!P0 SYNCS.PHASECHK.TRANS64 P0, [R3+URZ+0x48], R12 ;  /* 0x0000480c030085a7 */ /* 0x000ea400080010ff */
[----:B--2---:R-:W-:Y:S05]  /*8ef0*/  @!P0 BRA `(.L_x_177) ;  /* 0xfffffffc00f08947 */ /* 0x004fea000383ffff */
[----:B------:R-:W-:Y:S05]  /*8f00*/  BRA `(.L_x_178) ;  /* 0xffffffb800a87947 */ /* 0x000fea000383ffff */
.L_x_92:
[----:B-1----:R-:W-:Y:S07]  /*8f10*/  MOV R3, UR7 ;  /* 0x0000000700037c02 */ /* 0x002fee0008000f00 */
.L_x_179:
[----:B-1----:R1:W2:Y:S02]  /*8f20*/  SYNCS.PHASECHK.TRANS64.TRYWAIT P0, [R3+URZ+0x50], R12 ;  /* 0x0000500c030075a7 */ /* 0x0022a400080011ff */
[----:B--2---:R-:W-:Y:S05]  /*8f30*/  @!P0 NANOSLEEP.SYNCS 0x989680 ;  /* 0x009896800000895d */ /* 0x004fea0003900000 */
[----:B------:R-:W2:Y:S02]  /*8f40*/  @!P0 SYNCS.PHASECHK.TRANS64 P0, [R3+URZ+0x50], R12 ;  /* 0x0000500c030085a7 */ /* 0x000ea400080010ff */
[----:B--2---:R-:W-:Y:S05]  /*8f50*/  @!P0 BRA `(.L_x_179) ;  /* 0xfffffffc00f08947 */ /* 0x004fea000383ffff */
[----:B------:R-:W-:Y:S05]  /*8f60*/  BRA `(.L_x_180) ;  /* 0xffffffbc00047947 */ /* 0x000fea000383ffff */
.L_x_93:
[----:B------:R-:W-:Y:S07]  /*8f70*/  MOV R3, UR7 ;  /* 0x0000000700037c02 */ /* 0x000fee0008000f00 */
.L_x_181:
[----:B-1----:R1:W2:Y:S02]  /*8f80*/  SYNCS.PHASECHK.TRANS64.TRYWAIT P0, [R3+URZ+0x58], R12 ;  /* 0x0000580c030075a7 */ /* 0x0022a400080011ff */
[----:B--2---:R-:W-:Y:S05]  /*8f90*/  @!P0 NANOSLEEP.SYNCS 0x989680 ;  /* 0x009896800000895d */ /* 0x004fea0003900000 */
[----:B------:R-:W2:Y:S02]  /*8fa0*/  @!P0 SYNCS.PHASECHK.TRANS64 P0, [R3+URZ+0x58], R12 ;  /* 0x0000580c030085a7 */ /* 0x000ea400080010ff */
[----:B--2---:R-:W-:Y:S05]  /*8fb0*/  @!P0 BRA `(.L_x_181) ;  /* 0xfffffffc00f08947 */ /* 0x004fea000383ffff */
[----:B------:R-:W-:Y:S05]  /*8fc0*/  BRA `(.L_x_182) ;  /* 0xffffffbc00a47947 */ /* 0x000fea000383ffff */
.L_x_95:
[----:B------:R-:W-:-:S07]  /*8fd0*/  MOV R0, UR7 ;  /* 0x0000000700007c02 */ /* 0x000fce0008000f00 */
.L_x_183:
[----:B-1----:R1:W4:Y:S02]  /*8fe0*/  SYNCS.PHASECHK.TRANS64.TRYWAIT P0, [R0+URZ+0x40], R3 ;  /* 0x00004003000075a7 */ /* 0x00232400080011ff */
[----:B----4-:R-:W-:Y:S05]  /*8ff0*/  @!P0 NANOSLEEP.SYNCS 0x989680 ;  /* 0x009896800000895d */ /* 0x010fea0003900000 */
[----:B------:R-:W4:Y:S02]  /*9000*/  @!P0 SYNCS.PHASECHK.TRANS64 P0, [R0+URZ+0x40], R3 ;  /* 0x00004003000085a7 */ /* 0x000f2400080010ff */
[----:B----4-:R-:W-:Y:S05]  /*9010*/  @!P0 BRA `(.L_x_183) ;  /* 0xfffffffc00f08947 */ /* 0x010fea000383ffff */
[----:B------:R-:W-:Y:S05]  /*9020*/  BRA `(.L_x_184) ;  /* 0xffffffc0002c7947 */ /* 0x000fea000383ffff */
.L_x_96:
[----:B-1----:R-:W-:-:S07]  /*9030*/  MOV R0, UR7 ;  /* 0x0000000700007c02 */ /* 0x002fce0008000f00 */
.L_x_185:
[----:B-1----:R1:W4:Y:S02]  /*9040*/  SYNCS.PHASECHK.TRANS64.TRYWAIT P0, [R0+URZ+0x48], R3 ;  /* 0x00004803000075a7 */ /* 0x00232400080011ff */
[----:B----4-:R-:W-:Y:S05]  /*9050*/  @!P0 NANOSLEEP.SYNCS 0x989680 ;  /* 0x009896800000895d */ /* 0x010fea0003900000 */
[----:B------:R-:W4:Y:S02]  /*9060*/  @!P0 SYNCS.PHASECHK.TRANS64 P0, [R0+URZ+0x48], R3 ;  /* 0x00004803000085a7 */ /* 0x000f2400080010ff */
[----:B----4-:R-:W-:Y:S05]  /*9070*/  @!P0 BRA `(.L_x_185) ;  /* 0xfffffffc00f08947 */ /* 0x010fea000383ffff */
[----:B------:R-:W-:Y:S05]  /*9080*/  BRA `(.L_x_186) ;  /* 0xffffffc0001c7947 */ /* 0x000fea000383ffff */
.L_x_97:
[----:B-1----:R-:W-:-:S07]  /*9090*/  MOV R0, UR7 ;  /* 0x0000000700007c02 */ /* 0x002fce0008000f00 */
.L_x_187:
[----:B-1----:R1:W4:Y:S02]  /*90a0*/  SYNCS.PHASECHK.TRANS64.TRYWAIT P0, [R0+URZ+0x50], R3 ;  /* 0x00005003000075a7 */ /* 0x00232400080011ff */
[----:B----4-:R-:W-:Y:S05]  /*90b0*/  @!P0 NANOSLEEP.SYNCS 0x989680 ;  /* 0x009896800000895d */ /* 0x010fea0003900000 */
[----:B------:R-:W4:Y:S02]  /*90c0*/  @!P0 SYNCS.PHASECHK.TRANS64 P0, [R0+URZ+0x50], R3 ;  /* 0x00005003000085a7 */ /* 0x000f2400080010ff */
[----:B----4-:R-:W-:Y:S05]  /*90d0*/  @!P0 BRA `(.L_x_187) ;  /* 0xfffffffc00f08947 */ /* 0x010fea000383ffff */
[----:B------:R-:W-:Y:S05]  /*90e0*/  BRA `(.L_x_188) ;  /* 0xffffffc0000c7947 */ /* 0x000fea000383ffff */
.L_x_99:
[----:B--2---:R2:W3:Y:S02]  /*90f0*/  SYNCS.PHASECHK.TRANS64.TRYWAIT P0, [R0+URZ+0x70], R3 ;  /* 0x00007003000075a7 */ /* 0x0044e400080011ff */
[----:B---3--:R-:W-:Y:S05]  /*9100*/  @!P0 NANOSLEEP.SYNCS 0x989680 ;  /* 0x009896800000895d */ /* 0x008fea0003900000 */
[----:B------:R-:W3:Y:S02]  /*9110*/  @!P0 SYNCS.PHASECHK.TRANS64 P0, [R0+URZ+0x70], R3 ;  /* 0x00007003000085a7 */ /* 0x000ee400080010ff */
[----:B---3--:R-:W-:Y:S05]  /*9120*/  @!P0 BRA `(.L_x_99) ;  /* 0xfffffffc00f08947 */ /* 0x008fea000383ffff */
[----:B------:R-:W-:Y:S05]  /*9130*/  BRA `(.L_x_189) ;  /* 0xffffffc000dc7947 */ /* 0x000fea000383ffff */
.L_x_110:
[----:B-1----:R-:W-:Y:S04]  /*9140*/  MOV R0, UR48 ;  /* 0x0000003000007c02 */ /* 0x002fe80008000f00 */
[----:B------:R1:W3:Y:S03]  /*9150*/  SYNCS.PHASECHK.TRANS64.TRYWAIT P1, [R0+URZ+0x20], R5 ;  /* 0x00002005000075a7 */ /* 0x0002e600080211ff */
[----:B---3--:R-:W-:Y:S05]  /*9160*/  @!P1 NANOSLEEP.SYNCS 0x989680 ;  /* 0x009896800000995d */ /* 0x008fea0003900000 */
[----:B------:R-:W3:Y:S02]  /*9170*/  @!P1 SYNCS.PHASECHK.TRANS64 P1, [R0+URZ+0x20], R5 ;  /* 0x00002005000095a7 */ /* 0x000ee400080210ff */
[----:B---3--:R-:W-:Y:S05]  /*9180*/  @!P1 BRA `(.L_x_110) ;  /* 0xfffffffc00ec9947 */ /* 0x008fea000383ffff */
[----:B------:R-:W-:Y:S05]  /*9190*/  BRA `(.L_x_109) ;  /* 0xffffffcc00e47947 */ /* 0x000fea000383ffff */
.L_x_112:
[----:B-1----:R1:W4:Y:S02]  /*91a0*/  SYNCS.PHASECHK.TRANS64.TRYWAIT P0, [R74+URZ+0x90], R3 ;  /* 0x000090034a0075a7 */ /* 0x00232400080011ff */
[----:B----4-:R-:W-:Y:S05]  /*91b0*/  @!P0 NANOSLEEP.SYNCS 0x989680 ;  /* 0x009896800000895d */ /* 0x010fea0003900000 */
[----:B------:R-:W4:Y:S02]  /*91c0*/  @!P0 SYNCS.PHASECHK.TRANS64 P0, [R74+URZ+0x90], R3 ;  /* 0x000090034a0085a7 */ /* 0x000f2400080010ff */
[----:B----4-:R-:W-:Y:S05]  /*91d0*/  @!P0 BRA `(.L_x_112) ;  /* 0xfffffffc00f08947 */ /* 0x010fea000383ffff */
[----:B------:R-:W-:Y:S05]  /*91e0*/  BRA `(.L_x_111) ;  /* 0xffffffd000047947 */ /* 0x000fea000383ffff */
.L_x_121:
[----:B--2---:R2:W3:Y:S02]  /*91f0*/  SYNCS.PHASECHK.TRANS64.TRYWAIT P0, [R3+URZ+0x20], R0 ;  /* 0x00002000030075a7 */ /* 0x0044e400080011ff */
[----:B---3--:R-:W-:Y:S05]  /*9200*/  @!P0 NANOSLEEP.SYNCS 0x989680 ;  /* 0x009896800000895d */ /* 0x008fea0003900000 */
[----:B------:R-:W3:Y:S02]  /*9210*/  @!P0 SYNCS.PHASECHK.TRANS64 P0, [R3+URZ+0x20], R0 ;  /* 0x00002000030085a7 */ /* 0x000ee400080010ff */
[----:B---3--:R-:W-:Y:S05]  /*9220*/  @!P0 BRA `(.L_x_121) ;  /* 0xfffffffc00f08947 */ /* 0x008fea000383ffff */
[----:B------:R-:W-:Y:S05]  /*9230*/  BRA `(.L_x_120) ;  /* 0xffffffd800107947 */ /* 0x000fea000383ffff */
.L_x_129:
[----:B--2---:R2:W3:Y:S02]  /*9240*/  SYNCS.PHASECHK.TRANS64.TRYWAIT P0, [R83+URZ+0x20], R4 ;  /* 0x00002004530075a7 */ /* 0x0044e400080011ff */
[----:B---3--:R-:W-:Y:S05]  /*9250*/  @!P0 NANOSLEEP.SYNCS 0x989680 ;  /* 0x009896800000895d */ /* 0x008fea0003900000 */
[----:B------:R-:W3:Y:S02]  /*9260*/  @!P0 SYNCS.PHASECHK.TRANS64 P0, [R83+URZ+0x20], R4 ;  /* 0x00002004530085a7 */ /* 0x000ee400080010ff */
[----:B---3--:R-:W-:Y:S05]  /*9270*/  @!P0 BRA `(.L_x_129) ;  /* 0xfffffffc00f08947 */ /* 0x008fea000383ffff */
[----:B------:R-:W-:Y:S05]  /*9280*/  BRA `(.L_x_128) ;  /* 0xffffffe0002c7947 */ /* 0x000fea000383ffff */
.L_x_137:
[----:B--2---:R2:W3:Y:S02]  /*9290*/  SYNCS.PHASECHK.TRANS64.TRYWAIT P0, [R88+URZ+0x20], R3 ;  /* 0x00002003580075a7 */ /* 0x0044e400080011ff */
[----:B---3--:R-:W-:Y:S05]  /*92a0*/  @!P0 NANOSLEEP.SYNCS 0x989680 ;  /* 0x009896800000895d */ /* 0x008fea0003900000 */
[----:B------:R-:W3:Y:S02]  /*92b0*/  @!P0 SYNCS.PHASECHK.TRANS64 P0, [R88+URZ+0x20], R3 ;  /* 0x00002003580085a7 */ /* 0x000ee400080010ff */
[----:B---3--:R-:W-:Y:S05]  /*92c0*/  @!P0 BRA `(.L_x_137) ;  /* 0xfffffffc00f08947 */ /* 0x008fea000383ffff */
[----:B------:R-:W-:Y:S05]  /*92d0*/  BRA `(.L_x_136) ;  /* 0xffffffe800487947 */ /* 0x000fea000383ffff */
        .weak           $__internal_0_$__cuda_sm10x_tcgen05_guardrail_trap_col_being_dealloced_not_returned_by_alloc
        .type           $__internal_0_$__cuda_sm10x_tcgen05_guardrail_trap_col_being_dealloced_not_returned_by_alloc,@function
        .size           $__internal_0_$__cuda_sm10x_tcgen05_guardrail_trap_col_being_dealloced_not_returned_by_alloc,($__internal_1_$__cuda_sm10x_tcgen05_guardrail_trap_phase_invalid_during_alloc - $__internal_0_$__cuda_sm10x_tcgen05_guardrail_trap_col_being_dealloced_not_returned_by_alloc)
$__internal_0_$__cuda_sm10x_tcgen05_guardrail_trap_col_being_dealloced_not_returned_by_alloc:
[----:B------:R-:W-:Y:S05]  /*92e0*/  BPT.TRAP 0x1 ;  /* 0x000000040000795c */ /* 0x000fea0000300000 */
[----:B------:R-:W-:-:S04]  /*92f0*/  HFMA2 R3, -RZ, RZ, 0, 0 ;  /* 0x00000000ff037431 */ /* 0x000fc800000001ff */
[----:B------:R-:W-:Y:S05]  /*9300*/  RET.REL.NODEC R2 `(_ZN7cutlass13device_kernelINS_4gemm6kernel13GemmUniversalIN4cute5tupleIJiiiiEEENS1_10collective13CollectiveMmaINS1_35MainloopSm100TmaUmmaWarpSpecializedILi2ELi2ELi4ENS5_IJNS4_1CILi2EEENSA_ILi1EEESC_EEEEENS5_IJNSA_ILi128EEESF_NSA_ILi64EEEEEENS_6half_tENS5_IJlSC_lEEESI_SJ_NS4_8TiledMMAINS4_8MMA_AtomIJNS4_26SM100_MMA_F16BF16_2x1SM_SSISI_SI_fLi128ELi128ELNS4_4UMMA5MajorE0ELSO_0ELNSN_7ScaleInE0ELSP_0EEEEEENS4_6LayoutINS5_IJSC_SC_SC_EEENS5_IJNSA_ILi0EEESU_SU_EEEEENS5_IJNS4_10UnderscoreESX_SX_EEEEENS4_18SM100_TMA_2SM_LOADENS4_14ComposedLayoutINS4_7SwizzleILi3ELi4ELi3EEENS4_18smem_ptr_flag_bitsILi16EEENSS_INS5_IJNSA_ILi8EEESG_EEENS5_IJSG_SC_EEEEEEEvNS4_8identityES10_S1A_vS1B_EENS_8epilogue10collective18CollectiveEpilogueINS1D_23Sm100TmaWarpSpecializedILi4ELi2ELi16ELb1ELb0EEEJNS5_IJSG_SF_SG_EEENS5_IJNSS_ISG_SC_EENSS_INS5_IJNSA_ILi16EEESB_EEENS5_IJSC_SG_EEEEEEEESI_SJ_SI_SJ_NS1D_6fusion15FusionCallbacksIS1H_NS1P_17LinearCombinationISI_fSI_fLNS_15FloatRoundStyleE2EEES1I_S1O_JEEENS4_5SM1004TMEM4LOAD26SM100_TMEM_LOAD_32dp32b16xENS4_13SM90_TMA_LOADENS11_INS12_ILi1ELi4ELi3EEES15_NSS_INS5_IJS16_S1K_EEENS5_IJS1K_SC_EEEEEEENS4_39AutoVectorizingCopyWithAssumedAlignmentILi128EEENS4_14SM90_TMA_STOREES24_S26_S26_EEEvvEEEEvNT_6ParamsE) ;  /* 0xffffff6c023c7950 */ /* 0x000fea0003c3ffff */
        .weak           $__internal_1_$__cuda_sm10x_tcgen05_guardrail_trap_phase_invalid_during_alloc
        .type           $__internal_1_$__cuda_sm10x_tcgen05_guardrail_trap_phase_invalid_during_alloc,@function
        .size           $__internal_1_$__cuda_sm10x_tcgen05_guardrail_trap_phase_invalid_during_alloc,($__internal_2_$__cuda_sm10x_tcgen05_guardrail_trap_unallocated_columns_being_dealloced - $__internal_1_$__cuda_sm10x_tcgen05_guardrail_trap_phase_invalid_during_alloc)
$__internal_1_$__cuda_sm10x_tcgen05_guardrail_trap_phase_invalid_during_alloc:
[----:B------:R-:W-:Y:S05]  /*9310*/  BPT.TRAP 0x1 ;  /* 0x000000040000795c */ /* 0x000fea0000300000 */
[----:B------:R-:W-:-:S04]  /*9320*/  MOV R3, 0x0 ;  /* 0x0000000000037802 */ /* 0x000fc80000000f00 */
[----:B------:R-:W-:Y:S05]  /*9330*/  RET.REL.NODEC R2 `(_ZN7cutlass13device_kernelINS_4gemm6kernel13GemmUniversalIN4cute5tupleIJiiiiEEENS1_10collective13CollectiveMmaINS1_35MainloopSm100TmaUmmaWarpSpecializedILi2ELi2ELi4ENS5_IJNS4_1CILi2EEENSA_ILi1EEESC_EEEEENS5_IJNSA_ILi128EEESF_NSA_ILi64EEEEEENS_6half_tENS5_IJlSC_lEEESI_SJ_NS4_8TiledMMAINS4_8MMA_AtomIJNS4_26SM100_MMA_F16BF16_2x1SM_SSISI_SI_fLi128ELi128ELNS4_4UMMA5MajorE0ELSO_0ELNSN_7ScaleInE0ELSP_0EEEEEENS4_6LayoutINS5_IJSC_SC_SC_EEENS5_IJNSA_ILi0EEESU_SU_EEEEENS5_IJNS4_10UnderscoreESX_SX_EEEEENS4_18SM100_TMA_2SM_LOADENS4_14ComposedLayoutINS4_7SwizzleILi3ELi4ELi3EEENS4_18smem_ptr_flag_bitsILi16EEENSS_INS5_IJNSA_ILi8EEESG_EEENS5_IJSG_SC_EEEEEEEvNS4_8identityES10_S1A_vS1B_EENS_8epilogue10collective18CollectiveEpilogueINS1D_23Sm100TmaWarpSpecializedILi4ELi2ELi16ELb1ELb0EEEJNS5_IJSG_SF_SG_EEENS5_IJNSS_ISG_SC_EENSS_INS5_IJNSA_ILi16EEESB_EEENS5_IJSC_SG_EEEEEEEESI_SJ_SI_SJ_NS1D_6fusion15FusionCallbacksIS1H_NS1P_17LinearCombinationISI_fSI_fLNS_15FloatRoundStyleE2EEES1I_S1O_JEEENS4_5SM1004TMEM4LOAD26SM100_TMEM_LOAD_32dp32b16xENS4_13SM90_TMA_LOADENS11_INS12_ILi1ELi4ELi3EEES15_NSS_INS5_IJS16_S1K_EEENS5_IJS1K_SC_EEEEEEENS4_39AutoVectorizingCopyWithAssumedAlignmentILi128EEENS4_14SM90_TMA_STOREES24_S26_S26_EEEvvEEEEvNT_6ParamsE) ;  /* 0xffffff6c02307950 */ /* 0x000fea0003c3ffff */
        .weak           $__internal_2_$__cuda_sm10x_tcgen05_guardrail_trap_unallocated_columns_being_dealloced
        .type           $__internal_2_$__cuda_sm10x_tcgen05_guardrail_trap_unallocated_columns_being_dealloced,@function
        .size           $__internal_2_$__cuda_sm10x_tcgen05_guardrail_trap_unallocated_columns_being_dealloced,(.L_x_191 - $__internal_2_$__cuda_sm10x_tcgen05_guardrail_trap_unallocated_columns_being_dealloced)
$__internal_2_$__cuda_sm10x_tcgen05_guardrail_trap_unallocated_columns_being_dealloced:
[----:B------:R-:W-:Y:S05]  /*9340*/  BPT.TRAP 0x1 ;  /* 0x000000040000795c */ /* 0x000fea0000300000 */
[----:B------:R-:W-:-:S04]  /*9350*/  HFMA2 R3, -RZ, RZ, 0, 0 ;  /* 0x00000000ff037431 */ /* 0x000fc800000001ff */
[----:B------:R-:W-:Y:S05]  /*9360*/  RET.REL.NODEC R2 `(_ZN7cutlass13device_kernelINS_4gemm6kernel13GemmUniversalIN4cute5tupleIJiiiiEEENS1_10collective13CollectiveMmaINS1_35MainloopSm100TmaUmmaWarpSpecializedILi2ELi2ELi4ENS5_IJNS4_1CILi2EEENSA_ILi1EEESC_EEEEENS5_IJNSA_ILi128EEESF_NSA_ILi64EEEEEENS_6half_tENS5_IJlSC_lEEESI_SJ_NS4_8TiledMMAINS4_8MMA_AtomIJNS4_26SM100_MMA_F16BF16_2x1SM_SSISI_SI_fLi128ELi128ELNS4_4UMMA5MajorE0ELSO_0ELNSN_7ScaleInE0ELSP_0EEEEEENS4_6LayoutINS5_IJSC_SC_SC_EEENS5_IJNSA_ILi0EEESU_SU_EEEEENS5_IJNS4_10UnderscoreESX_SX_EEEEENS4_18SM100_TMA_2SM_LOADENS4_14ComposedLayoutINS4_7SwizzleILi3ELi4ELi3EEENS4_18smem_ptr_flag_bitsILi16EEENSS_INS5_IJNSA_ILi8EEESG_EEENS5_IJSG_SC_EEEEEEEvNS4_8identityES10_S1A_vS1B_EENS_8epilogue10collective18CollectiveEpilogueINS1D_23Sm100TmaWarpSpecializedILi4ELi2ELi16ELb1ELb0EEEJNS5_IJSG_SF_SG_EEENS5_IJNSS_ISG_SC_EENSS_INS5_IJNSA_ILi16EEESB_EEENS5_IJSC_SG_EEEEEEEESI_SJ_SI_SJ_NS1D_6fusion15FusionCallbacksIS1H_NS1P_17LinearCombinationISI_fSI_fLNS_15FloatRoundStyleE2EEES1I_S1O_JEEENS4_5SM1004TMEM4LOAD26SM100_TMEM_LOAD_32dp32b16xENS4_13SM90_TMA_LOADENS11_INS12_ILi1ELi4ELi3EEES15_NSS_INS5_IJS16_S1K_EEENS5_IJS1K_SC_EEEEEEENS4_39AutoVectorizingCopyWithAssumedAlignmentILi128EEENS4_14SM90_TMA_STOREES24_S26_S26_EEEvvEEEEvNT_6ParamsE) ;  /* 0xffffff6c02247950 */ /* 0x000fea0003c3ffff */
.L_x_190:
[----:B------:R-:W-:-:S00]  /*9370*/  BRA `(.L_x_190) ;  /* 0xfffffffc00fc7947 */ /* 0x000fc0000383ffff */
[----:B------:R-:W-:-:S00]  /*9380*/  NOP ;  /* 0x0000000000007918 */ /* 0x000fc00000000000 */
[----:B------:R-:W-:-:S00]  /*9390*/  NOP ;  /* 0x0000000000007918 */ /* 0x000fc00000000000 */
[----:B------:R-:W-:-:S00]  /*93a0*/  NOP ;  /* 0x0000000000007918 */ /* 0x000fc00000000000 */
[----:B------:R-:W-:-:S00]  /*93b0*/  NOP ;  /* 0x0000000000007918 */ /* 0x000fc00000000000 */
[----:B------:R-:W-:-:S00]  /*93c0*/  NOP ;  /* 0x0000000000007918 */ /* 0x000fc00000000000 */
[----:B------:R-:W-:-:S00]  /*93d0*/  NOP ;  /* 0x0000000000007918 */ /* 0x000fc00000000000 */
[----:B------:R-:W-:-:S00]  /*93e0*/  NOP ;  /* 0x0000000000007918 */ /* 0x000fc00000000000 */
[----:B------:R-:W-:-:S00]  /*93f0*/  NOP ;  /* 0x0000000000007918 */ /* 0x000fc00000000000 */
.L_x_191:


//--------------------- .nv.global.init           --------------------------
	.section	.nv.global.init,"aw",@progbits
.nv.global.init:
	.type		$str$27,@object
	.size		$str$27,($str$28 - $str$27)
$str$27:
        /*0000*/ 	.byte	0x28, 0x61, 0x64, 0x64, 0x72, 0x65, 0x73, 0x73, 0x20, 0x26, 0x20, 0x6d, 0x61, 0x73, 0x6b, 0x29
        /*0010*/ 	.byte	0x20, 0x3d, 0x3d, 0x20, 0x30, 0x00
	.type		$str$28,@object
	.size		$str$28,($str$26 - $str$28)
$str$28:
        /*0016*/ 	.byte	0x2f, 0x74, 0x6d, 0x70, 0x2f, 0x63, 0x75, 0x74, 0x6c, 0x61, 0x73, 0x73, 0x5f, 0x73, 0x77, 0x65
        /*0026*/ 	.byte	0x65, 0x70, 0x5f, 0x73, 0x72, 0x63, 0x2f, 0x69, 0x6e, 0x63, 0x6c, 0x75, 0x64, 0x65, 0x2f, 0x63
        /*0036*/ 	.byte	0x75, 0x74, 0x65, 0x2f, 0x70, 0x6f, 0x69, 0x6e, 0x74, 0x65, 0x72, 0x5f, 0x66, 0x6c, 0x61, 0x67
        /*0046*/ 	.byte	0x67, 0x65, 0x64, 0x2e, 0x68, 0x70, 0x70, 0x00
	.type		$str$26,@object
	.size		$str$26,($str$25 - $str$26)
$str$26:
        /*004e*/ 	.byte	0x2f, 0x74, 0x6d, 0x70, 0x2f, 0x63, 0x75, 0x74, 0x6c, 0x61, 0x73, 0x73, 0x5f, 0x73, 0x77, 0x65
        /*005e*/ 	.byte	0x65, 0x70, 0x5f, 0x73, 0x72, 0x63, 0x2f, 0x69, 0x6e, 0x63, 0x6c, 0x75, 0x64, 0x65, 0x2f, 0x63
        /*006e*/ 	.byte	0x75, 0x74, 0x65, 0x2f, 0x61, 0x74, 0x6f, 0x6d, 0x2f, 0x63, 0x6f, 0x70, 0x79, 0x5f, 0x74, 0x72
        /*007e*/ 	.byte	0x61, 0x69, 0x74, 0x73, 0x5f, 0x73, 0x6d, 0x31, 0x30, 0x30, 0x2e, 0x68, 0x70, 0x70, 0x00
	.type		$str$25,@object
	.size		$str$25,(__unnamed_1 - $str$25)
$str$25:
        /*008d*/ 	.byte	0x28, 0x28, 0x75, 0x69, 0x6e, 0x74, 0x33, 0x32, 0x5f, 0x74, 0x28, 0x74, 0x68, 0x72, 0x65, 0x61
        /*009d*/ 	.byte	0x64, 0x49, 0x64, 0x78, 0x2e, 0x78, 0x29, 0x20, 0x2f, 0x20, 0x33, 0x32, 0x29, 0x20, 0x25, 0x20
        /*00ad*/ 	.byte	0x34, 0x29, 0x20, 0x3d, 0x3d, 0x20, 0x28, 0x28, 0x28, 0x74, 0x6d, 0x65, 0x6d, 0x5f, 0x61, 0x64
        /*00bd*/ 	.byte	0x64, 0x72, 0x20, 0x3e, 0x3e, 0x20, 0x31, 0x36, 0x29, 0x20, 0x2f, 0x20, 0x33, 0x32, 0x29, 0x20
        /*00cd*/ 	.byte	0x25, 0x20, 0x34, 0x29, 0x00
	.type		__unnamed_1,@object
	.size		__unnamed_1,(__unnamed_2 - __unnamed_1)
__unnamed_1:
        /*00d2*/ 	.byte	0x61, 0x75, 0x74, 0x6f, 0x20, 0x63, 0x75, 0x74, 0x65, 0x3a, 0x3a, 0x61, 0x73, 0x5f, 0x70, 0x6f
        /* <DEDUP_REMOVED lines=24> */
        /*0262*/ 	.byte	0x34, 0x38, 0x3e, 0x3e, 0x3e, 0x3e, 0x5d, 0x00
	.type		__unnamed_2,@object
	.size		__unnamed_2,(.L_2 - __unnamed_2)
__unnamed_2:
        /* <DEDUP_REMOVED lines=40> */
        /*04ea*/ 	.byte	0x3a, 0x3a, 0x43, 0x3c, 0x30, 0x3e, 0x3e, 0x3e, 0x3e, 0x5d, 0x00
.L_2:


//--------------------- .nv.shared._ZN7cutlass13device_kernelINS_4gemm6kernel13GemmUniversalIN4cute5tupleIJiiiiEEENS1_10collective13CollectiveMmaINS1_35MainloopSm100TmaUmmaWarpSpecializedILi2ELi2ELi4ENS5_IJNS4_1CILi2EEENSA_ILi1EEESC_EEEEENS5_IJNSA_ILi128EEESF_NSA_ILi64EEEEEENS_6half_tENS5_IJlSC_lEEESI_SJ_NS4_8TiledMMAINS4_8MMA_AtomIJNS4_26SM100_MMA_F16BF16_2x1SM_SSISI_SI_fLi128ELi128ELNS4_4UMMA5MajorE0ELSO_0ELNSN_7ScaleInE0ELSP_0EEEEEENS4_6LayoutINS5_IJSC_SC_SC_EEENS5_IJNSA_ILi0EEESU_SU_EEEEENS5_IJNS4_10UnderscoreESX_SX_EEEEENS4_18SM100_TMA_2SM_LOADENS4_14ComposedLayoutINS4_7SwizzleILi3ELi4ELi3EEENS4_18smem_ptr_flag_bitsILi16EEENSS_INS5_IJNSA_ILi8EEESG_EEENS5_IJSG_SC_EEEEEEEvNS4_8identityES10_S1A_vS1B_EENS_8epilogue10collective18CollectiveEpilogueINS1D_23Sm100TmaWarpSpecializedILi4ELi2ELi16ELb1ELb0EEEJNS5_IJSG_SF_SG_EEENS5_IJNSS_ISG_SC_EENSS_INS5_IJNSA_ILi16EEESB_EEENS5_IJSC_SG_EEEEEEEESI_SJ_SI_SJ_NS1D_6fusion15FusionCallbacksIS1H_NS1P_17LinearCombinationISI_fSI_fLNS_15FloatRoundStyleE2EEES1I_S1O_JEEENS4_5SM1004TMEM4LOAD26SM100_TMEM_LOAD_32dp32b16xENS4_13SM90_TMA_LOADENS11_INS12_ILi1ELi4ELi3EEES15_NSS_INS5_IJS16_S1K_EEENS5_IJS1K_SC_EEEEEEENS4_39AutoVectorizingCopyWithAssumedAlignmentILi128EEENS4_14SM90_TMA_STOREES24_S26_S26_EEEvvEEEEvNT_6ParamsE --------------------------
	.section	.nv.shared._ZN7cutlass13device_kernelINS_4gemm6kernel13GemmUniversalIN4cute5tupleIJiiiiEEENS1_10collective13CollectiveMmaINS1_35MainloopSm100TmaUmmaWarpSpecializedILi2ELi2ELi4ENS5_IJNS4_1CILi2EEENSA_ILi1EEESC_EEEEENS5_IJNSA_ILi128EEESF_NSA_ILi64EEEEEENS_6half_tENS5_IJlSC_lEEESI_SJ_NS4_8TiledMMAINS4_8MMA_AtomIJNS4_26SM100_MMA_F16BF16_2x1SM_SSISI_SI_fLi128ELi128ELNS4_4UMMA5MajorE0ELSO_0ELNSN_7ScaleInE0ELSP_0EEEEEENS4_6LayoutINS5_IJSC_SC_SC_EEENS5_IJNSA_ILi0EEESU_SU_EEEEENS5_IJNS4_10UnderscoreESX_SX_EEEEENS4_18SM100_TMA_2SM_LOADENS4_14ComposedLayoutINS4_7SwizzleILi3ELi4ELi3EEENS4_18smem_ptr_flag_bitsILi16EEENSS_INS5_IJNSA_ILi8EEESG_EEENS5_IJSG_SC_EEEEEEEvNS4_8identityES10_S1A_vS1B_EENS_8epilogue10collective18CollectiveEpilogueINS1D_23Sm100TmaWarpSpecializedILi4ELi2ELi16ELb1ELb0EEEJNS5_IJSG_SF_SG_EEENS5_IJNSS_ISG_SC_EENSS_INS5_IJNSA_ILi16EEESB_EEENS5_IJSC_SG_EEEEEEEESI_SJ_SI_SJ_NS1D_6fusion15FusionCallbacksIS1H_NS1P_17LinearCombinationISI_fSI_fLNS_15FloatRoundStyleE2EEES1I_S1O_JEEENS4_5SM1004TMEM4LOAD26SM100_TMEM_LOAD_32dp32b16xENS4_13SM90_TMA_LOADENS11_INS12_ILi1ELi4ELi3EEES15_NSS_INS5_IJS16_S1K_EEENS5_IJS1K_SC_EEEEEEENS4_39AutoVectorizingCopyWithAssumedAlignmentILi128EEENS4_14SM90_TMA_STOREES24_S26_S26_EEEvvEEEEvNT_6ParamsE,"aw",@nobits
	.sectionflags	@""
	.align	16
	.zero		1024


//--------------------- .nv.shared.reserved.0     --------------------------
	.section	.nv.shared.reserved.0,"aw",@nobits
	.weak		__nv_reservedSMEM_offset_0_alias
	.size		__nv_reservedSMEM_offset_0_alias, 0, 64
	.other		__nv_reservedSMEM_offset_0_alias,@"STO_CUDA_RESERVED_SHARED STV_DEFAULT"
__nv_reservedSMEM_offset_0_alias:
	.zero		0
.nv.shared.reserved.0:
	.zero		64
	.weak		__nv_reservedSMEM_tcgen05_partition
	.type		__nv_reservedSMEM_tcgen05_partition,@object
	.size		__nv_reservedSMEM_tcgen05_partition,(.L_0 - __nv_reservedSMEM_tcgen05_partition)
__nv_reservedSMEM_tcgen05_partition:
	.zero		32
.L_0:


//--------------------- .nv.global                --------------------------
	.section	.nv.global,"aw",@nobits
.nv.global:
	.type		_ZN40_INTERNAL_32c876b3_4_k_cu_48db9dcd_273164cute1_E,@object
	.size		_ZN40_INTERNAL_32c876b3_4_k_cu_48db9dcd_273164cute1_E,(_ZN40_INTERNAL_32c876b3_4_k_cu_48db9dcd_273164cuda3std3__45__cpo6cbeginE - _ZN40_INTERNAL_32c876b3_4_k_cu_48db9dcd_273164cute1_E)
_ZN40_INTERNAL_32c876b3_4_k_cu_48db9dcd_273164cute1_E:
	.zero		1
	.type		_ZN40_INTERNAL_32c876b3_4_k_cu_48db9dcd_273164cuda3std3__45__cpo6cbeginE,@object
	.size		_ZN40_INTERNAL_32c876b3_4_k_cu_48db9dcd_273164cuda3std3__45__cpo6cbeginE,(_ZN40_INTERNAL_32c876b3_4_k_cu_48db9dcd_273164cuda3std3__48in_placeE - _ZN40_INTERNAL_32c876b3_4_k_cu_48db9dcd_273164cuda3std3__45__cpo6cbeginE)
_ZN40_INTERNAL_32c876b3_4_k_cu_48db9dcd_273164cuda3std3__45__cpo6cbeginE:
	.zero		1
	.type		_ZN40_INTERNAL_32c876b3_4_k_cu_48db9dcd_273164cuda3std3__48in_placeE,@object
	.size		_ZN40_INTERNAL_32c876b3_4_k_cu_48db9dcd_273164cuda3std3__48in_placeE,(_ZN40_INTERNAL_32c876b3_4_k_cu_48db9dcd_273164cuda3std6ranges3__45__cpo9iter_moveE - _ZN40_INTERNAL_32c876b3_4_k_cu_48db9dcd_273164cuda3std3__48in_placeE)
_ZN40_INTERNAL_32c876b3_4_k_cu_48db9dcd_273164cuda3std3__48in_placeE:
	.zero		1
	.type		_ZN40_INTERNAL_32c876b3_4_k_cu_48db9dcd_273164cuda3std6ranges3__45__cpo9iter_moveE,@object
	.size		_ZN40_INTERNAL_32c876b3_4_k_cu_48db9dcd_273164cuda3std6ranges3__45__cpo9iter_moveE,(_ZN40_INTERNAL_32c876b3_4_k_cu_48db9dcd_273164cuda3std3__45__cpo5beginE - _ZN40_INTERNAL_32c876b3_4_k_cu_48db9dcd_273164cuda3std6ranges3__45__cpo9iter_moveE)
_ZN40_INTERNAL_32c876b3_4_k_cu_48db9dcd_273164cuda3std6ranges3__45__cpo9iter_moveE:
	.zero		1
	.type		_ZN40_INTERNAL_32c876b3_4_k_cu_48db9dcd_273164cuda3std3__45__cpo5beginE,@object
	.size		_ZN40_INTERNAL_32c876b3_4_k_cu_48db9dcd_273164cuda3std3__45__cpo5beginE,(_ZN40_INTERNAL_32c876b3_4_k_cu_48db9dcd_273164cuda3std3__442_GLOBAL__N__32c876b3_4_k_cu_48db9dcd_273166ignoreE - _ZN40_INTERNAL_32c876b3_4_k_cu_48db9dcd_273164cuda3std3__45__cpo5beginE)
_ZN40_INTERNAL_32c876b3_4_k_cu_48db9dcd_273164cuda3std3__45__cpo5beginE:
	.zero		1
	.type		_ZN40_INTERNAL_32c876b3_4_k_cu_48db9dcd_273164cuda3std3__442_GLOBAL__N__32c876b3_4_k_cu_48db9dcd_273166ignoreE,@object
	.size		_ZN40_INTERNAL_32c876b3_4_k_cu_48db9dcd_273164cuda3std3__442_GLOBAL__N__32c876b3_4_k_cu_48db9dcd_273166ignoreE,(_ZN40_INTERNAL_32c876b3_4_k_cu_48db9dcd_273164cute7productE - _ZN40_INTERNAL_32c876b3_4_k_cu_48db9dcd_273164cuda3std3__442_GLOBAL__N__32c876b3_4_k_cu_48db9dcd_273166ignoreE)
_ZN40_INTERNAL_32c876b3_4_k_cu_48db9dcd_273164cuda3std3__442_GLOBAL__N__32c876b3_4_k_cu_48db9dcd_273166ignoreE:
	.zero		1
	.type		_ZN40_INTERNAL_32c876b3_4_k_cu_48db9dcd_273164cute7productE,@object
	.size		_ZN40_INTERNAL_32c876b3_4_k_cu_48db9dcd_273164cute7productE,(_ZN40_INTERNAL_32c876b3_4_k_cu_48db9dcd_273164cuda3std3__45__cpo3endE - _ZN40_INTERNAL_32c876b3_4_k_cu_48db9dcd_273164cute7productE)
_ZN40_INTERNAL_32c876b3_4_k_cu_48db9dcd_273164cute7productE:
	.zero		1
	.type		_ZN40_INTERNAL_32c876b3_4_k_cu_48db9dcd_273164cuda3std3__45__cpo3endE,@object
	.size		_ZN40_INTERNAL_32c876b3_4_k_cu_48db9dcd_273164cuda3std3__45__cpo3endE,(_ZN40_INTERNAL_32c876b3_4_k_cu_48db9dcd_273164cuda3std3__419piecewise_constructE - _ZN40_INTERNAL_32c876b3_4_k_cu_48db9dcd_273164cuda3std3__45__cpo3endE)
_ZN40_INTERNAL_32c876b3_4_k_cu_48db9dcd_273164cuda3std3__45__cpo3endE:
	.zero		1
	.type		_ZN40_INTERNAL_32c876b3_4_k_cu_48db9dcd_273164cuda3std3__419piecewise_constructE,@object
	.size		_ZN40_INTERNAL_32c876b3_4_k_cu_48db9dcd_273164cuda3std3__419piecewise_constructE,(_ZN40_INTERNAL_32c876b3_4_k_cu_48db9dcd_273164cuda3std3__45__cpo4cendE - _ZN40_INTERNAL_32c876b3_4_k_cu_48db9dcd_273164cuda3std3__419piecewise_constructE)
_ZN40_INTERNAL_32c876b3_4_k_cu_48db9dcd_273164cuda3std3__419piecewise_constructE:
	.zero		1
	.type		_ZN40_INTERNAL_32c876b3_4_k_cu_48db9dcd_273164cuda3std3__45__cpo4cendE,@object
	.size		_ZN40_INTERNAL_32c876b3_4_k_cu_48db9dcd_273164cuda3std3__45__cpo4cendE,(_ZN40_INTERNAL_32c876b3_4_k_cu_48db9dcd_273164cuda3std6ranges3__45__cpo4swapE - _ZN40_INTERNAL_32c876b3_4_k_cu_48db9dcd_273164cuda3std3__45__cpo4cendE)
_ZN40_INTERNAL_32c876b3_4_k_cu_48db9dcd_273164cuda3std3__45__cpo4cendE:
	.zero		1
	.type		_ZN40_INTERNAL_32c876b3_4_k_cu_48db9dcd_273164cuda3std6ranges3__45__cpo4swapE,@object
	.size		_ZN40_INTERNAL_32c876b3_4_k_cu_48db9dcd_273164cuda3std6ranges3__45__cpo4swapE,(.L_10 - _ZN40_INTERNAL_32c876b3_4_k_cu_48db9dcd_273164cuda3std6ranges3__45__cpo4swapE)
_ZN40_INTERNAL_32c876b3_4_k_cu_48db9dcd_273164cuda3std6ranges3__45__cpo4swapE:
	.zero		1
.L_10:


//--------------------- .nv.constant0._ZN7cutlass13device_kernelINS_4gemm6kernel13GemmUniversalIN4cute5tupleIJiiiiEEENS1_10collective13CollectiveMmaINS1_35MainloopSm100TmaUmmaWarpSpecializedILi2ELi2ELi4ENS5_IJNS4_1CILi2EEENSA_ILi1EEESC_EEEEENS5_IJNSA_ILi128EEESF_NSA_ILi64EEEEEENS_6half_tENS5_IJlSC_lEEESI_SJ_NS4_8TiledMMAINS4_8MMA_AtomIJNS4_26SM100_MMA_F16BF16_2x1SM_SSISI_SI_fLi128ELi128ELNS4_4UMMA5MajorE0ELSO_0ELNSN_7ScaleInE0ELSP_0EEEEEENS4_6LayoutINS5_IJSC_SC_SC_EEENS5_IJNSA_ILi0EEESU_SU_EEEEENS5_IJNS4_10UnderscoreESX_SX_EEEEENS4_18SM100_TMA_2SM_LOADENS4_14ComposedLayoutINS4_7SwizzleILi3ELi4ELi3EEENS4_18smem_ptr_flag_bitsILi16EEENSS_INS5_IJNSA_ILi8EEESG_EEENS5_IJSG_SC_EEEEEEEvNS4_8identityES10_S1A_vS1B_EENS_8epilogue10collective18CollectiveEpilogueINS1D_23Sm100TmaWarpSpecializedILi4ELi2ELi16ELb1ELb0EEEJNS5_IJSG_SF_SG_EEENS5_IJNSS_ISG_SC_EENSS_INS5_IJNSA_ILi16EEESB_EEENS5_IJSC_SG_EEEEEEEESI_SJ_SI_SJ_NS1D_6fusion15FusionCallbacksIS1H_NS1P_17LinearCombinationISI_fSI_fLNS_15FloatRoundStyleE2EEES1I_S1O_JEEENS4_5SM1004TMEM4LOAD26SM100_TMEM_LOAD_32dp32b16xENS4_13SM90_TMA_LOADENS11_INS12_ILi1ELi4ELi3EEES15_NSS_INS5_IJS16_S1K_EEENS5_IJS1K_SC_EEEEEEENS4_39AutoVectorizingCopyWithAssumedAlignmentILi128EEENS4_14SM90_TMA_STOREES24_S26_S26_EEEvvEEEEvNT_6ParamsE --------------------------
	.section	.nv.constant0._ZN7cutlass13device_kernelINS_4gemm6kernel13GemmUniversalIN4cute5tupleIJiiiiEEENS1_10collective13CollectiveMmaINS1_35MainloopSm100TmaUmmaWarpSpecializedILi2ELi2ELi4ENS5_IJNS4_1CILi2EEENSA_ILi1EEESC_EEEEENS5_IJNSA_ILi128EEESF_NSA_ILi64EEEEEENS_6half_tENS5_IJlSC_lEEESI_SJ_NS4_8TiledMMAINS4_8MMA_AtomIJNS4_26SM100_MMA_F16BF16_2x1SM_SSISI_SI_fLi128ELi128ELNS4_4UMMA5MajorE0ELSO_0ELNSN_7ScaleInE0ELSP_0EEEEEENS4_6LayoutINS5_IJSC_SC_SC_EEENS5_IJNSA_ILi0EEESU_SU_EEEEENS5_IJNS4_10UnderscoreESX_SX_EEEEENS4_18SM100_TMA_2SM_LOADENS4_14ComposedLayoutINS4_7SwizzleILi3ELi4ELi3EEENS4_18smem_ptr_flag_bitsILi16EEENSS_INS5_IJNSA_ILi8EEESG_EEENS5_IJSG_SC_EEEEEEEvNS4_8identityES10_S1A_vS1B_EENS_8epilogue10collective18CollectiveEpilogueINS1D_23Sm100TmaWarpSpecializedILi4ELi2ELi16ELb1ELb0EEEJNS5_IJSG_SF_SG_EEENS5_IJNSS_ISG_SC_EENSS_INS5_IJNSA_ILi16EEESB_EEENS5_IJSC_SG_EEEEEEEESI_SJ_SI_SJ_NS1D_6fusion15FusionCallbacksIS1H_NS1P_17LinearCombinationISI_fSI_fLNS_15FloatRoundStyleE2EEES1I_S1O_JEEENS4_5SM1004TMEM4LOAD26SM100_TMEM_LOAD_32dp32b16xENS4_13SM90_TMA_LOADENS11_INS12_ILi1ELi4ELi3EEES15_NSS_INS5_IJS16_S1K_EEENS5_IJS1K_SC_EEEEEEENS4_39AutoVectorizingCopyWithAssumedAlignmentILi128EEENS4_14SM90_TMA_STOREES24_S26_S26_EEEvvEEEEvNT_6ParamsE,"a",@progbits
	.sectionflags	@""
	.align	4
.nv.constant0._ZN7cutlass13device_kernelINS_4gemm6kernel13GemmUniversalIN4cute5tupleIJiiiiEEENS1_10collective13CollectiveMmaINS1_35MainloopSm100TmaUmmaWarpSpecializedILi2ELi2ELi4ENS5_IJNS4_1CILi2EEENSA_ILi1EEESC_EEEEENS5_IJNSA_ILi128EEESF_NSA_ILi64EEEEEENS_6half_tENS5_IJlSC_lEEESI_SJ_NS4_8TiledMMAINS4_8MMA_AtomIJNS4_26SM100_MMA_F16BF16_2x1SM_SSISI_SI_fLi128ELi128ELNS4_4UMMA5MajorE0ELSO_0ELNSN_7ScaleInE0ELSP_0EEEEEENS4_6LayoutINS5_IJSC_SC_SC_EEENS5_IJNSA_ILi0EEESU_SU_EEEEENS5_IJNS4_10UnderscoreESX_SX_EEEEENS4_18SM100_TMA_2SM_LOADENS4_14ComposedLayoutINS4_7SwizzleILi3ELi4ELi3EEENS4_18smem_ptr_flag_bitsILi16EEENSS_INS5_IJNSA_ILi8EEESG_EEENS5_IJSG_SC_EEEEEEEvNS4_8identityES10_S1A_vS1B_EENS_8epilogue10collective18CollectiveEpilogueINS1D_23Sm100TmaWarpSpecializedILi4ELi2ELi16ELb1ELb0EEEJNS5_IJSG_SF_SG_EEENS5_IJNSS_ISG_SC_EENSS_INS5_IJNSA_ILi16EEESB_EEENS5_IJSC_SG_EEEEEEEESI_SJ_SI_SJ_NS1D_6fusion15FusionCallbacksIS1H_NS1P_17LinearCombinationISI_fSI_fLNS_15FloatRoundStyleE2EEES1I_S1O_JEEENS4_5SM1004TMEM4LOAD26SM100_TMEM_LOAD_32dp32b16xENS4_13SM90_TMA_LOADENS11_INS12_ILi1ELi4ELi3EEES15_NSS_INS5_IJS16_S1K_EEENS5_IJS1K_SC_EEEEEEENS4_39AutoVectorizingCopyWithAssumedAlignmentILi128EEENS4_14SM90_TMA_STOREES24_S26_S26_EEEvvEEEEvNT_6ParamsE:
	.zero		2944


//--------------------- SYMBOLS --------------------------

	.type		.nv.reservedSmem.offset0,@object
	.size		.nv.reservedSmem.offset0,0x4
	.type		.nv.reservedSmem.cap,@object
	.size		.nv.reservedSmem.cap,0x4
	.type		__assertfail,@function
